//
// Generated by NVIDIA NVVM Compiler
//
// Compiler Build ID: CL-36424714
// Cuda compilation tools, release 13.0, V13.0.88
// Based on NVVM 20.0.0
//

.version 9.0
.target sm_100
.address_size 64

	// .globl	_Z5sgemmPfS_S_i
.extern .shared .align 16 .b8 S[];

.visible .entry _Z5sgemmPfS_S_i(
	.param .u64 .ptr .align 1 _Z5sgemmPfS_S_i_param_0,
	.param .u64 .ptr .align 1 _Z5sgemmPfS_S_i_param_1,
	.param .u64 .ptr .align 1 _Z5sgemmPfS_S_i_param_2,
	.param .u32 _Z5sgemmPfS_S_i_param_3
)
{
	.reg .pred 	%p<10>;
	.reg .b32 	%r<39>;
	.reg .b32 	%f<68>;
	.reg .b64 	%rd<67>;

	ld.param.u64 	%rd14, [_Z5sgemmPfS_S_i_param_0];
	ld.param.u64 	%rd15, [_Z5sgemmPfS_S_i_param_1];
	ld.param.u32 	%r17, [_Z5sgemmPfS_S_i_param_3];
	cvta.to.global.u64 	%rd1, %rd15;
	cvta.to.global.u64 	%rd2, %rd14;
	mov.u32 	%r18, %ctaid.x;
	mov.u32 	%r19, %ntid.x;
	mov.u32 	%r20, %tid.x;
	mad.lo.s32 	%r1, %r18, %r19, %r20;
	mov.u32 	%r21, %ctaid.y;
	mov.u32 	%r22, %ntid.y;
	mov.u32 	%r23, %tid.y;
	mad.lo.s32 	%r2, %r21, %r22, %r23;
	setp.lt.s32 	%p1, %r17, 1;
	mov.f32 	%f67, 0f00000000;
	@%p1 bra 	$L__BB0_12;
	mul.lo.s32 	%r3, %r17, %r2;
	and.b32  	%r4, %r17, 7;
	setp.lt.u32 	%p2, %r17, 8;
	mov.f32 	%f67, 0f00000000;
	mov.b32 	%r37, 0;
	@%p2 bra 	$L__BB0_4;
	and.b32  	%r37, %r17, 2147483640;
	neg.s32 	%r35, %r37;
	mul.wide.u32 	%rd16, %r17, 4;
	add.s64 	%rd3, %rd1, %rd16;
	mul.wide.u32 	%rd17, %r17, 8;
	add.s64 	%rd4, %rd1, %rd17;
	mul.wide.u32 	%rd18, %r17, 12;
	add.s64 	%rd5, %rd1, %rd18;
	mul.wide.u32 	%rd19, %r17, 16;
	add.s64 	%rd6, %rd1, %rd19;
	mul.wide.u32 	%rd20, %r17, 20;
	add.s64 	%rd7, %rd1, %rd20;
	mul.wide.u32 	%rd21, %r17, 24;
	add.s64 	%rd8, %rd1, %rd21;
	mul.wide.u32 	%rd22, %r17, 28;
	add.s64 	%rd9, %rd1, %rd22;
	mul.wide.u32 	%rd23, %r3, 4;
	add.s64 	%rd24, %rd23, %rd2;
	add.s64 	%rd66, %rd24, 16;
	mov.f32 	%f67, 0f00000000;
	mov.u32 	%r34, %r1;
$L__BB0_3:
	.pragma "nounroll";
	mul.wide.s32 	%rd25, %r34, 4;
	add.s64 	%rd26, %rd3, %rd25;
	add.s64 	%rd27, %rd4, %rd25;
	add.s64 	%rd28, %rd5, %rd25;
	add.s64 	%rd29, %rd6, %rd25;
	add.s64 	%rd30, %rd7, %rd25;
	add.s64 	%rd31, %rd8, %rd25;
	add.s64 	%rd32, %rd9, %rd25;
	add.s64 	%rd33, %rd1, %rd25;
	ld.global.f32 	%f17, [%rd66+-16];
	ld.global.f32 	%f18, [%rd33];
	fma.rn.f32 	%f19, %f17, %f18, %f67;
	ld.global.f32 	%f20, [%rd66+-12];
	ld.global.f32 	%f21, [%rd26];
	fma.rn.f32 	%f22, %f20, %f21, %f19;
	ld.global.f32 	%f23, [%rd66+-8];
	ld.global.f32 	%f24, [%rd27];
	fma.rn.f32 	%f25, %f23, %f24, %f22;
	ld.global.f32 	%f26, [%rd66+-4];
	ld.global.f32 	%f27, [%rd28];
	fma.rn.f32 	%f28, %f26, %f27, %f25;
	ld.global.f32 	%f29, [%rd66];
	ld.global.f32 	%f30, [%rd29];
	fma.rn.f32 	%f31, %f29, %f30, %f28;
	ld.global.f32 	%f32, [%rd66+4];
	ld.global.f32 	%f33, [%rd30];
	fma.rn.f32 	%f34, %f32, %f33, %f31;
	ld.global.f32 	%f35, [%rd66+8];
	ld.global.f32 	%f36, [%rd31];
	fma.rn.f32 	%f37, %f35, %f36, %f34;
	ld.global.f32 	%f38, [%rd66+12];
	ld.global.f32 	%f39, [%rd32];
	fma.rn.f32 	%f67, %f38, %f39, %f37;
	add.s32 	%r35, %r35, 8;
	shl.b32 	%r25, %r17, 3;
	add.s32 	%r34, %r34, %r25;
	add.s64 	%rd66, %rd66, 32;
	setp.ne.s32 	%p3, %r35, 0;
	@%p3 bra 	$L__BB0_3;
$L__BB0_4:
	setp.eq.s32 	%p4, %r4, 0;
	@%p4 bra 	$L__BB0_12;
	and.b32  	%r12, %r17, 3;
	setp.lt.u32 	%p5, %r4, 4;
	@%p5 bra 	$L__BB0_7;
	add.s32 	%r26, %r37, %r3;
	mul.wide.u32 	%rd34, %r26, 4;
	add.s64 	%rd35, %rd2, %rd34;
	ld.global.f32 	%f41, [%rd35];
	mad.lo.s32 	%r27, %r37, %r17, %r1;
	mul.wide.s32 	%rd36, %r27, 4;
	add.s64 	%rd37, %rd1, %rd36;
	ld.global.f32 	%f42, [%rd37];
	fma.rn.f32 	%f43, %f41, %f42, %f67;
	cvt.u64.u32 	%rd38, %r3;
	cvt.u64.u32 	%rd39, %r37;
	add.s64 	%rd40, %rd39, %rd38;
	shl.b64 	%rd41, %rd40, 2;
	add.s64 	%rd42, %rd2, %rd41;
	ld.global.f32 	%f44, [%rd42+4];
	mul.wide.u32 	%rd43, %r17, 4;
	add.s64 	%rd44, %rd37, %rd43;
	ld.global.f32 	%f45, [%rd44];
	fma.rn.f32 	%f46, %f44, %f45, %f43;
	ld.global.f32 	%f47, [%rd42+8];
	add.s64 	%rd45, %rd44, %rd43;
	ld.global.f32 	%f48, [%rd45];
	fma.rn.f32 	%f49, %f47, %f48, %f46;
	ld.global.f32 	%f50, [%rd42+12];
	add.s64 	%rd46, %rd45, %rd43;
	ld.global.f32 	%f51, [%rd46];
	fma.rn.f32 	%f67, %f50, %f51, %f49;
	add.s32 	%r37, %r37, 4;
$L__BB0_7:
	setp.eq.s32 	%p6, %r12, 0;
	@%p6 bra 	$L__BB0_12;
	setp.eq.s32 	%p7, %r12, 1;
	@%p7 bra 	$L__BB0_10;
	add.s32 	%r28, %r37, %r3;
	mul.wide.u32 	%rd47, %r28, 4;
	add.s64 	%rd48, %rd2, %rd47;
	ld.global.f32 	%f53, [%rd48];
	mad.lo.s32 	%r29, %r37, %r17, %r1;
	mul.wide.s32 	%rd49, %r29, 4;
	add.s64 	%rd50, %rd1, %rd49;
	ld.global.f32 	%f54, [%rd50];
	fma.rn.f32 	%f55, %f53, %f54, %f67;
	cvt.u64.u32 	%rd51, %r3;
	cvt.u64.u32 	%rd52, %r37;
	add.s64 	%rd53, %rd52, %rd51;
	shl.b64 	%rd54, %rd53, 2;
	add.s64 	%rd55, %rd2, %rd54;
	ld.global.f32 	%f56, [%rd55+4];
	mul.wide.u32 	%rd56, %r17, 4;
	add.s64 	%rd57, %rd50, %rd56;
	ld.global.f32 	%f57, [%rd57];
	fma.rn.f32 	%f67, %f56, %f57, %f55;
	add.s32 	%r37, %r37, 2;
$L__BB0_10:
	and.b32  	%r30, %r17, 1;
	setp.eq.b32 	%p8, %r30, 1;
	not.pred 	%p9, %p8;
	@%p9 bra 	$L__BB0_12;
	add.s32 	%r31, %r37, %r3;
	mul.wide.u32 	%rd58, %r31, 4;
	add.s64 	%rd59, %rd2, %rd58;
	ld.global.f32 	%f58, [%rd59];
	mad.lo.s32 	%r32, %r37, %r17, %r1;
	mul.wide.s32 	%rd60, %r32, 4;
	add.s64 	%rd61, %rd1, %rd60;
	ld.global.f32 	%f59, [%rd61];
	fma.rn.f32 	%f67, %f58, %f59, %f67;
$L__BB0_12:
	ld.param.u64 	%rd65, [_Z5sgemmPfS_S_i_param_2];
	cvta.to.global.u64 	%rd62, %rd65;
	mad.lo.s32 	%r33, %r17, %r2, %r1;
	mul.wide.s32 	%rd63, %r33, 4;
	add.s64 	%rd64, %rd62, %rd63;
	st.global.f32 	[%rd64], %f67;
	ret;

}
	// .globl	_Z10vector_addPfS_S_i
.visible .entry _Z10vector_addPfS_S_i(
	.param .u64 .ptr .align 1 _Z10vector_addPfS_S_i_param_0,
	.param .u64 .ptr .align 1 _Z10vector_addPfS_S_i_param_1,
	.param .u64 .ptr .align 1 _Z10vector_addPfS_S_i_param_2,
	.param .u32 _Z10vector_addPfS_S_i_param_3
)
{
	.reg .b32 	%r<10>;
	.reg .b32 	%f<4>;
	.reg .b64 	%rd<11>;

	ld.param.u64 	%rd1, [_Z10vector_addPfS_S_i_param_0];
	ld.param.u64 	%rd2, [_Z10vector_addPfS_S_i_param_1];
	ld.param.u64 	%rd3, [_Z10vector_addPfS_S_i_param_2];
	cvta.to.global.u64 	%rd4, %rd3;
	cvta.to.global.u64 	%rd5, %rd2;
	cvta.to.global.u64 	%rd6, %rd1;
	mov.u32 	%r1, %ctaid.x;
	mov.u32 	%r2, %ntid.x;
	mov.u32 	%r3, %tid.x;
	mov.u32 	%r4, %ctaid.y;
	mov.u32 	%r5, %ntid.y;
	mov.u32 	%r6, %tid.y;
	add.s32 	%r7, %r3, %r6;
	mad.lo.s32 	%r8, %r4, %r5, %r7;
	mad.lo.s32 	%r9, %r1, %r2, %r8;
	mul.wide.s32 	%rd7, %r9, 4;
	add.s64 	%rd8, %rd6, %rd7;
	ld.global.f32 	%f1, [%rd8];
	add.s64 	%rd9, %rd5, %rd7;
	ld.global.f32 	%f2, [%rd9];
	mul.f32 	%f3, %f1, %f2;
	add.s64 	%rd10, %rd4, %rd7;
	st.global.f32 	[%rd10], %f3;
	ret;

}
	// .globl	_Z14vector_dotprodPfS_S_i
.visible .entry _Z14vector_dotprodPfS_S_i(
	.param .u64 .ptr .align 1 _Z14vector_dotprodPfS_S_i_param_0,
	.param .u64 .ptr .align 1 _Z14vector_dotprodPfS_S_i_param_1,
	.param .u64 .ptr .align 1 _Z14vector_dotprodPfS_S_i_param_2,
	.param .u32 _Z14vector_dotprodPfS_S_i_param_3
)
{
	.reg .pred 	%p<6>;
	.reg .b32 	%r<14>;
	.reg .b32 	%f<6>;
	.reg .b64 	%rd<9>;

	ld.param.u64 	%rd1, [_Z14vector_dotprodPfS_S_i_param_0];
	ld.param.u64 	%rd2, [_Z14vector_dotprodPfS_S_i_param_2];
	ld.param.u32 	%r8, [_Z14vector_dotprodPfS_S_i_param_3];
	mov.u32 	%r1, %tid.x;
	mov.u32 	%r13, %ntid.x;
	mov.u32 	%r3, %ctaid.x;
	mad.lo.s32 	%r4, %r13, %r3, %r1;
	setp.ge.s32 	%p1, %r4, %r8;
	@%p1 bra 	$L__BB2_7;
	cvta.to.global.u64 	%rd3, %rd1;
	mul.wide.s32 	%rd4, %r4, 4;
	add.s64 	%rd5, %rd3, %rd4;
	ld.global.f32 	%f1, [%rd5];
	shl.b32 	%r9, %r1, 2;
	mov.u32 	%r10, S;
	add.s32 	%r5, %r10, %r9;
	st.shared.f32 	[%r5], %f1;
	bar.sync 	0;
	setp.lt.u32 	%p2, %r13, 2;
	@%p2 bra 	$L__BB2_5;
$L__BB2_2:
	shr.u32 	%r7, %r13, 1;
	setp.ge.u32 	%p3, %r1, %r7;
	@%p3 bra 	$L__BB2_4;
	shl.b32 	%r11, %r7, 2;
	add.s32 	%r12, %r5, %r11;
	ld.shared.f32 	%f2, [%r12];
	ld.shared.f32 	%f3, [%r5];
	add.f32 	%f4, %f2, %f3;
	st.shared.f32 	[%r5], %f4;
$L__BB2_4:
	bar.sync 	0;
	setp.gt.u32 	%p4, %r13, 3;
	mov.u32 	%r13, %r7;
	@%p4 bra 	$L__BB2_2;
$L__BB2_5:
	setp.ne.s32 	%p5, %r1, 0;
	@%p5 bra 	$L__BB2_7;
	ld.shared.f32 	%f5, [S];
	cvta.to.global.u64 	%rd6, %rd2;
	mul.wide.u32 	%rd7, %r3, 4;
	add.s64 	%rd8, %rd6, %rd7;
	st.global.f32 	[%rd8], %f5;
$L__BB2_7:
	ret;

}
	// .globl	_Z10vector_divPfS_S_i
.visible .entry _Z10vector_divPfS_S_i(
	.param .u64 .ptr .align 1 _Z10vector_divPfS_S_i_param_0,
	.param .u64 .ptr .align 1 _Z10vector_divPfS_S_i_param_1,
	.param .u64 .ptr .align 1 _Z10vector_divPfS_S_i_param_2,
	.param .u32 _Z10vector_divPfS_S_i_param_3
)
{
	.reg .b32 	%r<10>;
	.reg .b32 	%f<4>;
	.reg .b64 	%rd<11>;

	ld.param.u64 	%rd1, [_Z10vector_divPfS_S_i_param_0];
	ld.param.u64 	%rd2, [_Z10vector_divPfS_S_i_param_1];
	ld.param.u64 	%rd3, [_Z10vector_divPfS_S_i_param_2];
	cvta.to.global.u64 	%rd4, %rd3;
	cvta.to.global.u64 	%rd5, %rd2;
	cvta.to.global.u64 	%rd6, %rd1;
	mov.u32 	%r1, %ctaid.x;
	mov.u32 	%r2, %ntid.x;
	mov.u32 	%r3, %tid.x;
	mov.u32 	%r4, %ctaid.y;
	mov.u32 	%r5, %ntid.y;
	mov.u32 	%r6, %tid.y;
	add.s32 	%r7, %r3, %r6;
	mad.lo.s32 	%r8, %r4, %r5, %r7;
	mad.lo.s32 	%r9, %r1, %r2, %r8;
	mul.wide.s32 	%rd7, %r9, 4;
	add.s64 	%rd8, %rd6, %rd7;
	ld.global.f32 	%f1, [%rd8];
	add.s64 	%rd9, %rd5, %rd7;
	ld.global.f32 	%f2, [%rd9];
	div.rn.f32 	%f3, %f1, %f2;
	add.s64 	%rd10, %rd4, %rd7;
	st.global.f32 	[%rd10], %f3;
	ret;

}
	// .globl	_Z11vector_sqrtPfS_i
.visible .entry _Z11vector_sqrtPfS_i(
	.param .u64 .ptr .align 1 _Z11vector_sqrtPfS_i_param_0,
	.param .u64 .ptr .align 1 _Z11vector_sqrtPfS_i_param_1,
	.param .u32 _Z11vector_sqrtPfS_i_param_2
)
{
	.reg .b32 	%r<10>;
	.reg .b32 	%f<3>;
	.reg .b64 	%rd<8>;

	ld.param.u64 	%rd1, [_Z11vector_sqrtPfS_i_param_0];
	ld.param.u64 	%rd2, [_Z11vector_sqrtPfS_i_param_1];
	cvta.to.global.u64 	%rd3, %rd2;
	cvta.to.global.u64 	%rd4, %rd1;
	mov.u32 	%r1, %ctaid.x;
	mov.u32 	%r2, %ntid.x;
	mov.u32 	%r3, %tid.x;
	mov.u32 	%r4, %ctaid.y;
	mov.u32 	%r5, %ntid.y;
	mov.u32 	%r6, %tid.y;
	add.s32 	%r7, %r3, %r6;
	mad.lo.s32 	%r8, %r4, %r5, %r7;
	mad.lo.s32 	%r9, %r1, %r2, %r8;
	mul.wide.s32 	%rd5, %r9, 4;
	add.s64 	%rd6, %rd4, %rd5;
	ld.global.f32 	%f1, [%rd6];
	sqrt.rn.f32 	%f2, %f1;
	add.s64 	%rd7, %rd3, %rd5;
	st.global.f32 	[%rd7], %f2;
	ret;

}


// ===== COMPILED SASS (sm_100) =====

	.target	sm_100

	.elftype	@"ET_EXEC"


//--------------------- .note.nv.tkinfo           --------------------------
	.section	.note.nv.tkinfo,"",@"SHT_NOTE"
	.sectionflags	@"SHF_NOTE_NV_TKINFO"
	.tkinfo
        /*0018*/ 	.word	0x00000002
        /*0030*/ 	.string	""
        /*0030*/ 	.string	"ptxas"
        /*0030*/ 	.string	"Cuda compilation tools, release 13.0, V13.0.88"
        /*0030*/ 	.string	"Build cuda_13.0.r13.0/compiler.36424714_0"
        /*0030*/ 	.string	"-arch sm_100 -m 64 "



//--------------------- .note.nv.cuinfo           --------------------------
	.section	.note.nv.cuinfo,"",@"SHT_NOTE"
	.sectionflags	@"SHF_NOTE_NV_CUINFO"
        /*0018*/ 	.short	0x0002
        /*001a*/ 	.short	0x0064
        /*001c*/ 	.short	0x0082
	.zero		2


//--------------------- .nv.info                  --------------------------
	.section	.nv.info,"",@"SHT_CUDA_INFO"
	.align	4


	//----- nvinfo : EIATTR_REGCOUNT
	.align		4
        /*0000*/ 	.byte	0x04, 0x2f
        /*0002*/ 	.short	(.L_1 - .L_0)
	.align		4
.L_0:
        /*0004*/ 	.word	index@(_Z5sgemmPfS_S_i)
        /*0008*/ 	.word	0x0000001e


	//----- nvinfo : EIATTR_FRAME_SIZE
	.align		4
.L_1:
        /*000c*/ 	.byte	0x04, 0x11
        /*000e*/ 	.short	(.L_3 - .L_2)
	.align		4
.L_2:
        /*0010*/ 	.word	index@(_Z5sgemmPfS_S_i)
        /*0014*/ 	.word	0x00000000


	//----- nvinfo : EIATTR_REGCOUNT
	.align		4
.L_3:
        /*0018*/ 	.byte	0x04, 0x2f
        /*001a*/ 	.short	(.L_5 - .L_4)
	.align		4
.L_4:
        /*001c*/ 	.word	index@(_Z10vector_addPfS_S_i)
        /*0020*/ 	.word	0x0000000e


	//----- nvinfo : EIATTR_FRAME_SIZE
	.align		4
.L_5:
        /*0024*/ 	.byte	0x04, 0x11
        /*0026*/ 	.short	(.L_7 - .L_6)
	.align		4
.L_6:
        /*0028*/ 	.word	index@(_Z10vector_addPfS_S_i)
        /*002c*/ 	.word	0x00000000


	//----- nvinfo : EIATTR_REGCOUNT
	.align		4
.L_7:
        /*0030*/ 	.byte	0x04, 0x2f
        /*0032*/ 	.short	(.L_9 - .L_8)
	.align		4
.L_8:
        /*0034*/ 	.word	index@(_Z14vector_dotprodPfS_S_i)
        /*0038*/ 	.word	0x0000000b


	//----- nvinfo : EIATTR_FRAME_SIZE
	.align		4
.L_9:
        /*003c*/ 	.byte	0x04, 0x11
        /*003e*/ 	.short	(.L_11 - .L_10)
	.align		4
.L_10:
        /*0040*/ 	.word	index@(_Z14vector_dotprodPfS_S_i)
        /*0044*/ 	.word	0x00000000


	//----- nvinfo : EIATTR_REGCOUNT
	.align		4
.L_11:
        /*0048*/ 	.byte	0x04, 0x2f
        /*004a*/ 	.short	(.L_13 - .L_12)
	.align		4
.L_12:
        /*004c*/ 	.word	index@(_Z10vector_divPfS_S_i)
        /*0050*/ 	.word	0x00000010


	//----- nvinfo : EIATTR_FRAME_SIZE
	.align		4
.L_13:
        /*0054*/ 	.byte	0x04, 0x11
        /*0056*/ 	.short	(.L_15 - .L_14)
	.align		4
.L_14:
        /*0058*/ 	.word	index@($__internal_1_$__cuda_sm3x_div_rn_noftz_f32_slowpath)
        /*005c*/ 	.word	0x00000000


	//----- nvinfo : EIATTR_FRAME_SIZE
	.align		4
.L_15:
        /*0060*/ 	.byte	0x04, 0x11
        /*0062*/ 	.short	(.L_17 - .L_16)
	.align		4
.L_16:
        /*0064*/ 	.word	index@(_Z10vector_divPfS_S_i)
        /*0068*/ 	.word	0x00000000


	//----- nvinfo : EIATTR_REGCOUNT
	.align		4
.L_17:
        /*006c*/ 	.byte	0x04, 0x2f
        /*006e*/ 	.short	(.L_19 - .L_18)
	.align		4
.L_18:
        /*0070*/ 	.word	index@(_Z11vector_sqrtPfS_i)
        /*0074*/ 	.word	0x0000000c


	//----- nvinfo : EIATTR_FRAME_SIZE
	.align		4
.L_19:
        /*0078*/ 	.byte	0x04, 0x11
        /*007a*/ 	.short	(.L_21 - .L_20)
	.align		4
.L_20:
        /*007c*/ 	.word	index@($__internal_0_$__cuda_sm20_sqrt_rn_f32_slowpath)
        /*0080*/ 	.word	0x00000000


	//----- nvinfo : EIATTR_FRAME_SIZE
	.align		4
.L_21:
        /*0084*/ 	.byte	0x04, 0x11
        /*0086*/ 	.short	(.L_23 - .L_22)
	.align		4
.L_22:
        /*0088*/ 	.word	index@(_Z11vector_sqrtPfS_i)
        /*008c*/ 	.word	0x00000000


	//----- nvinfo : EIATTR_MIN_STACK_SIZE
	.align		4
.L_23:
        /*0090*/ 	.byte	0x04, 0x12
        /*0092*/ 	.short	(.L_25 - .L_24)
	.align		4
.L_24:
        /*0094*/ 	.word	index@(_Z11vector_sqrtPfS_i)
        /*0098*/ 	.word	0x00000000


	//----- nvinfo : EIATTR_MIN_STACK_SIZE
	.align		4
.L_25:
        /*009c*/ 	.byte	0x04, 0x12
        /*009e*/ 	.short	(.L_27 - .L_26)
	.align		4
.L_26:
        /*00a0*/ 	.word	index@(_Z10vector_divPfS_S_i)
        /*00a4*/ 	.word	0x00000000


	//----- nvinfo : EIATTR_MIN_STACK_SIZE
	.align		4
.L_27:
        /*00a8*/ 	.byte	0x04, 0x12
        /*00aa*/ 	.short	(.L_29 - .L_28)
	.align		4
.L_28:
        /*00ac*/ 	.word	index@(_Z14vector_dotprodPfS_S_i)
        /*00b0*/ 	.word	0x00000000


	//----- nvinfo : EIATTR_MIN_STACK_SIZE
	.align		4
.L_29:
        /*00b4*/ 	.byte	0x04, 0x12
        /*00b6*/ 	.short	(.L_31 - .L_30)
	.align		4
.L_30:
        /*00b8*/ 	.word	index@(_Z10vector_addPfS_S_i)
        /*00bc*/ 	.word	0x00000000


	//----- nvinfo : EIATTR_MIN_STACK_SIZE
	.align		4
.L_31:
        /*00c0*/ 	.byte	0x04, 0x12
        /*00c2*/ 	.short	(.L_33 - .L_32)
	.align		4
.L_32:
        /*00c4*/ 	.word	index@(_Z5sgemmPfS_S_i)
        /*00c8*/ 	.word	0x00000000
.L_33:


//--------------------- .nv.compat                --------------------------
	.section	.nv.compat,"",@"SHT_CUDA_COMPAT_INFO"
	.align	4
        /*0000*/ 	.byte	0x02, 0x09, 0x00, 0x00, 0x02, 0x02, 0x01, 0x00, 0x02, 0x05, 0x05, 0x00, 0x03, 0x07, 0x01, 0x01
        /*0010*/ 	.byte	0x02, 0x03, 0x00, 0x00, 0x02, 0x06, 0x01, 0x00, 0x04, 0x0b, 0x08, 0x00, 0x01, 0x00, 0x00, 0x00
        /*0020*/ 	.byte	0x00, 0x00, 0x00, 0x00


//--------------------- .nv.info._Z11vector_sqrtPfS_i --------------------------
	.section	.nv.info._Z11vector_sqrtPfS_i,"",@"SHT_CUDA_INFO"
	.sectionflags	@""
	.align	4


	//----- nvinfo : EIATTR_CUDA_API_VERSION
	.align		4
        /*0000*/ 	.byte	0x04, 0x37
        /*0002*/ 	.short	(.L_35 - .L_34)
.L_34:
        /*0004*/ 	.word	0x00000082


	//----- nvinfo : EIATTR_KPARAM_INFO
	.align		4
.L_35:
        /*0008*/ 	.byte	0x04, 0x17
        /*000a*/ 	.short	(.L_37 - .L_36)
.L_36:
        /*000c*/ 	.word	0x00000000
        /*0010*/ 	.short	0x0002
        /*0012*/ 	.short	0x0010
        /*0014*/ 	.byte	0x00, 0xf0, 0x11, 0x00


	//----- nvinfo : EIATTR_KPARAM_INFO
	.align		4
.L_37:
        /*0018*/ 	.byte	0x04, 0x17
        /*001a*/ 	.short	(.L_39 - .L_38)
.L_38:
        /*001c*/ 	.word	0x00000000
        /*0020*/ 	.short	0x0001
        /*0022*/ 	.short	0x0008
        /*0024*/ 	.byte	0x00, 0xf5, 0x21, 0x00


	//----- nvinfo : EIATTR_KPARAM_INFO
	.align		4
.L_39:
        /*0028*/ 	.byte	0x04, 0x17
        /*002a*/ 	.short	(.L_41 - .L_40)
.L_40:
        /*002c*/ 	.word	0x00000000
        /*0030*/ 	.short	0x0000
        /*0032*/ 	.short	0x0000
        /*0034*/ 	.byte	0x00, 0xf5, 0x21, 0x00


	//----- nvinfo : EIATTR_SPARSE_MMA_MASK
	.align		4
.L_41:
        /*0038*/ 	.byte	0x03, 0x50
        /*003a*/ 	.short	0x0000


	//----- nvinfo : EIATTR_MAXREG_COUNT
	.align		4
        /*003c*/ 	.byte	0x03, 0x1b
        /*003e*/ 	.short	0x00ff


	//----- nvinfo : EIATTR_MERCURY_ISA_VERSION
	.align		4
        /*0040*/ 	.byte	0x03, 0x5f
        /*0042*/ 	.short	0x0101


	//----- nvinfo : EIATTR_VRC_CTA_INIT_COUNT
	.align		4
        /*0044*/ 	.byte	0x02, 0x4a
	.zero		1
	.zero		1


	//----- nvinfo : EIATTR_EXIT_INSTR_OFFSETS
	.align		4
        /*0048*/ 	.byte	0x04, 0x1c
        /*004a*/ 	.short	(.L_43 - .L_42)


	//   ....[0]....
.L_42:
        /*004c*/ 	.word	0x000001e0


	//----- nvinfo : EIATTR_CRS_STACK_SIZE
	.align		4
.L_43:
        /*0050*/ 	.byte	0x04, 0x1e
        /*0052*/ 	.short	(.L_45 - .L_44)
.L_44:
        /*0054*/ 	.word	0x00000000


	//----- nvinfo : EIATTR_CBANK_PARAM_SIZE
	.align		4
.L_45:
        /*0058*/ 	.byte	0x03, 0x19
        /*005a*/ 	.short	0x0014


	//----- nvinfo : EIATTR_PARAM_CBANK
	.align		4
        /*005c*/ 	.byte	0x04, 0x0a
        /*005e*/ 	.short	(.L_47 - .L_46)
	.align		4
.L_46:
        /*0060*/ 	.word	index@(.nv.constant0._Z11vector_sqrtPfS_i)
        /*0064*/ 	.short	0x0380
        /*0066*/ 	.short	0x0014


	//----- nvinfo : EIATTR_SW_WAR
	.align		4
.L_47:
        /*0068*/ 	.byte	0x04, 0x36
        /*006a*/ 	.short	(.L_49 - .L_48)
.L_48:
        /*006c*/ 	.word	0x00000008
.L_49:


//--------------------- .nv.info._Z10vector_divPfS_S_i --------------------------
	.section	.nv.info._Z10vector_divPfS_S_i,"",@"SHT_CUDA_INFO"
	.sectionflags	@""
	.align	4


	//----- nvinfo : EIATTR_CUDA_API_VERSION
	.align		4
        /*0000*/ 	.byte	0x04, 0x37
        /*0002*/ 	.short	(.L_51 - .L_50)
.L_50:
        /*0004*/ 	.word	0x00000082


	//----- nvinfo : EIATTR_KPARAM_INFO
	.align		4
.L_51:
        /*0008*/ 	.byte	0x04, 0x17
        /*000a*/ 	.short	(.L_53 - .L_52)
.L_52:
        /*000c*/ 	.word	0x00000000
        /*0010*/ 	.short	0x0003
        /*0012*/ 	.short	0x0018
        /*0014*/ 	.byte	0x00, 0xf0, 0x11, 0x00


	//----- nvinfo : EIATTR_KPARAM_INFO
	.align		4
.L_53:
        /*0018*/ 	.byte	0x04, 0x17
        /*001a*/ 	.short	(.L_55 - .L_54)
.L_54:
        /*001c*/ 	.word	0x00000000
        /*0020*/ 	.short	0x0002
        /*0022*/ 	.short	0x0010
        /*0024*/ 	.byte	0x00, 0xf5, 0x21, 0x00


	//----- nvinfo : EIATTR_KPARAM_INFO
	.align		4
.L_55:
        /*0028*/ 	.byte	0x04, 0x17
        /*002a*/ 	.short	(.L_57 - .L_56)
.L_56:
        /*002c*/ 	.word	0x00000000
        /*0030*/ 	.short	0x0001
        /*0032*/ 	.short	0x0008
        /*0034*/ 	.byte	0x00, 0xf5, 0x21, 0x00


	//----- nvinfo : EIATTR_KPARAM_INFO
	.align		4
.L_57:
        /*0038*/ 	.byte	0x04, 0x17
        /*003a*/ 	.short	(.L_59 - .L_58)
.L_58:
        /*003c*/ 	.word	0x00000000
        /*0040*/ 	.short	0x0000
        /*0042*/ 	.short	0x0000
        /*0044*/ 	.byte	0x00, 0xf5, 0x21, 0x00


	//----- nvinfo : EIATTR_SPARSE_MMA_MASK
	.align		4
.L_59:
        /*0048*/ 	.byte	0x03, 0x50
        /*004a*/ 	.short	0x0000


	//----- nvinfo : EIATTR_MAXREG_COUNT
	.align		4
        /*004c*/ 	.byte	0x03, 0x1b
        /*004e*/ 	.short	0x00ff


	//----- nvinfo : EIATTR_MERCURY_ISA_VERSION
	.align		4
        /*0050*/ 	.byte	0x03, 0x5f
        /*0052*/ 	.short	0x0101


	//----- nvinfo : EIATTR_VRC_CTA_INIT_COUNT
	.align		4
        /*0054*/ 	.byte	0x02, 0x4a
	.zero		1
	.zero		1


	//----- nvinfo : EIATTR_EXIT_INSTR_OFFSETS
	.align		4
        /*0058*/ 	.byte	0x04, 0x1c
        /*005a*/ 	.short	(.L_61 - .L_60)


	//   ....[0]....
.L_60:
        /*005c*/ 	.word	0x00000210


	//----- nvinfo : EIATTR_CRS_STACK_SIZE
	.align		4
.L_61:
        /*0060*/ 	.byte	0x04, 0x1e
        /*0062*/ 	.short	(.L_63 - .L_62)
.L_62:
        /*0064*/ 	.word	0x00000000


	//----- nvinfo : EIATTR_CBANK_PARAM_SIZE
	.align		4
.L_63:
        /*0068*/ 	.byte	0x03, 0x19
        /*006a*/ 	.short	0x001c


	//----- nvinfo : EIATTR_PARAM_CBANK
	.align		4
        /*006c*/ 	.byte	0x04, 0x0a
        /*006e*/ 	.short	(.L_65 - .L_64)
	.align		4
.L_64:
        /*0070*/ 	.word	index@(.nv.constant0._Z10vector_divPfS_S_i)
        /*0074*/ 	.short	0x0380
        /*0076*/ 	.short	0x001c


	//----- nvinfo : EIATTR_SW_WAR
	.align		4
.L_65:
        /*0078*/ 	.byte	0x04, 0x36
        /*007a*/ 	.short	(.L_67 - .L_66)
.L_66:
        /*007c*/ 	.word	0x00000008
.L_67:


//--------------------- .nv.info._Z14vector_dotprodPfS_S_i --------------------------
	.section	.nv.info._Z14vector_dotprodPfS_S_i,"",@"SHT_CUDA_INFO"
	.sectionflags	@""
	.align	4


	//----- nvinfo : EIATTR_CUDA_API_VERSION
	.align		4
        /*0000*/ 	.byte	0x04, 0x37
        /*0002*/ 	.short	(.L_69 - .L_68)
.L_68:
        /*0004*/ 	.word	0x00000082


	//----- nvinfo : EIATTR_KPARAM_INFO
	.align		4
.L_69:
        /*0008*/ 	.byte	0x04, 0x17
        /*000a*/ 	.short	(.L_71 - .L_70)
.L_70:
        /*000c*/ 	.word	0x00000000
        /*0010*/ 	.short	0x0003
        /*0012*/ 	.short	0x0018
        /*0014*/ 	.byte	0x00, 0xf0, 0x11, 0x00


	//----- nvinfo : EIATTR_KPARAM_INFO
	.align		4
.L_71:
        /*0018*/ 	.byte	0x04, 0x17
        /*001a*/ 	.short	(.L_73 - .L_72)
.L_72:
        /*001c*/ 	.word	0x00000000
        /*0020*/ 	.short	0x0002
        /*0022*/ 	.short	0x0010
        /*0024*/ 	.byte	0x00, 0xf5, 0x21, 0x00


	//----- nvinfo : EIATTR_KPARAM_INFO
	.align		4
.L_73:
        /*0028*/ 	.byte	0x04, 0x17
        /*002a*/ 	.short	(.L_75 - .L_74)
.L_74:
        /*002c*/ 	.word	0x00000000
        /*0030*/ 	.short	0x0001
        /*0032*/ 	.short	0x0008
        /*0034*/ 	.byte	0x00, 0xf5, 0x21, 0x00


	//----- nvinfo : EIATTR_KPARAM_INFO
	.align		4
.L_75:
        /*0038*/ 	.byte	0x04, 0x17
        /*003a*/ 	.short	(.L_77 - .L_76)
.L_76:
        /*003c*/ 	.word	0x00000000
        /*0040*/ 	.short	0x0000
        /*0042*/ 	.short	0x0000
        /*0044*/ 	.byte	0x00, 0xf5, 0x21, 0x00


	//----- nvinfo : EIATTR_SPARSE_MMA_MASK
	.align		4
.L_77:
        /*0048*/ 	.byte	0x03, 0x50
        /*004a*/ 	.short	0x0000


	//----- nvinfo : EIATTR_MAXREG_COUNT
	.align		4
        /*004c*/ 	.byte	0x03, 0x1b
        /*004e*/ 	.short	0x00ff


	//----- nvinfo : EIATTR_NUM_BARRIERS
	.align		4
        /*0050*/ 	.byte	0x02, 0x4c
        /*0052*/ 	.byte	0x01
	.zero		1


	//----- nvinfo : EIATTR_MERCURY_ISA_VERSION
	.align		4
        /*0054*/ 	.byte	0x03, 0x5f
        /*0056*/ 	.short	0x0101


	//----- nvinfo : EIATTR_VRC_CTA_INIT_COUNT
	.align		4
        /*0058*/ 	.byte	0x02, 0x4a
	.zero		1
	.zero		1


	//----- nvinfo : EIATTR_EXIT_INSTR_OFFSETS
	.align		4
        /*005c*/ 	.byte	0x04, 0x1c
        /*005e*/ 	.short	(.L_79 - .L_78)


	//   ....[0]....
.L_78:
        /*0060*/ 	.word	0x00000080


	//   ....[1]....
        /*0064*/ 	.word	0x00000210


	//   ....[2]....
        /*0068*/ 	.word	0x00000290


	//----- nvinfo : EIATTR_CBANK_PARAM_SIZE
	.align		4
.L_79:
        /*006c*/ 	.byte	0x03, 0x19
        /*006e*/ 	.short	0x001c


	//----- nvinfo : EIATTR_PARAM_CBANK
	.align		4
        /*0070*/ 	.byte	0x04, 0x0a
        /*0072*/ 	.short	(.L_81 - .L_80)
	.align		4
.L_80:
        /*0074*/ 	.word	index@(.nv.constant0._Z14vector_dotprodPfS_S_i)
        /*0078*/ 	.short	0x0380
        /*007a*/ 	.short	0x001c


	//----- nvinfo : EIATTR_SW_WAR
	.align		4
.L_81:
        /*007c*/ 	.byte	0x04, 0x36
        /*007e*/ 	.short	(.L_83 - .L_82)
.L_82:
        /*0080*/ 	.word	0x00000008
.L_83:


//--------------------- .nv.info._Z10vector_addPfS_S_i --------------------------
	.section	.nv.info._Z10vector_addPfS_S_i,"",@"SHT_CUDA_INFO"
	.sectionflags	@""
	.align	4


	//----- nvinfo : EIATTR_CUDA_API_VERSION
	.align		4
        /*0000*/ 	.byte	0x04, 0x37
        /*0002*/ 	.short	(.L_85 - .L_84)
.L_84:
        /*0004*/ 	.word	0x00000082


	//----- nvinfo : EIATTR_KPARAM_INFO
	.align		4
.L_85:
        /*0008*/ 	.byte	0x04, 0x17
        /*000a*/ 	.short	(.L_87 - .L_86)
.L_86:
        /*000c*/ 	.word	0x00000000
        /*0010*/ 	.short	0x0003
        /*0012*/ 	.short	0x0018
        /*0014*/ 	.byte	0x00, 0xf0, 0x11, 0x00


	//----- nvinfo : EIATTR_KPARAM_INFO
	.align		4
.L_87:
        /*0018*/ 	.byte	0x04, 0x17
        /*001a*/ 	.short	(.L_89 - .L_88)
.L_88:
        /*001c*/ 	.word	0x00000000
        /*0020*/ 	.short	0x0002
        /*0022*/ 	.short	0x0010
        /*0024*/ 	.byte	0x00, 0xf5, 0x21, 0x00


	//----- nvinfo : EIATTR_KPARAM_INFO
	.align		4
.L_89:
        /*0028*/ 	.byte	0x04, 0x17
        /*002a*/ 	.short	(.L_91 - .L_90)
.L_90:
        /*002c*/ 	.word	0x00000000
        /*0030*/ 	.short	0x0001
        /*0032*/ 	.short	0x0008
        /*0034*/ 	.byte	0x00, 0xf5, 0x21, 0x00


	//----- nvinfo : EIATTR_KPARAM_INFO
	.align		4
.L_91:
        /*0038*/ 	.byte	0x04, 0x17
        /*003a*/ 	.short	(.L_93 - .L_92)
.L_92:
        /*003c*/ 	.word	0x00000000
        /*0040*/ 	.short	0x0000
        /*0042*/ 	.short	0x0000
        /*0044*/ 	.byte	0x00, 0xf5, 0x21, 0x00


	//----- nvinfo : EIATTR_SPARSE_MMA_MASK
	.align		4
.L_93:
        /*0048*/ 	.byte	0x03, 0x50
        /*004a*/ 	.short	0x0000


	//----- nvinfo : EIATTR_MAXREG_COUNT
	.align		4
        /*004c*/ 	.byte	0x03, 0x1b
        /*004e*/ 	.short	0x00ff


	//----- nvinfo : EIATTR_MERCURY_ISA_VERSION
	.align		4
        /*0050*/ 	.byte	0x03, 0x5f
        /*0052*/ 	.short	0x0101


	//----- nvinfo : EIATTR_VRC_CTA_INIT_COUNT
	.align		4
        /*0054*/ 	.byte	0x02, 0x4a
	.zero		1
	.zero		1


	//----- nvinfo : EIATTR_EXIT_INSTR_OFFSETS
	.align		4
        /*0058*/ 	.byte	0x04, 0x1c
        /*005a*/ 	.short	(.L_95 - .L_94)


	//   ....[0]....
.L_94:
        /*005c*/ 	.word	0x00000150


	//----- nvinfo : EIATTR_CBANK_PARAM_SIZE
	.align		4
.L_95:
        /*0060*/ 	.byte	0x03, 0x19
        /*0062*/ 	.short	0x001c


	//----- nvinfo : EIATTR_PARAM_CBANK
	.align		4
        /*0064*/ 	.byte	0x04, 0x0a
        /*0066*/ 	.short	(.L_97 - .L_96)
	.align		4
.L_96:
        /*0068*/ 	.word	index@(.nv.constant0._Z10vector_addPfS_S_i)
        /*006c*/ 	.short	0x0380
        /*006e*/ 	.short	0x001c


	//----- nvinfo : EIATTR_SW_WAR
	.align		4
.L_97:
        /*0070*/ 	.byte	0x04, 0x36
        /*0072*/ 	.short	(.L_99 - .L_98)
.L_98:
        /*0074*/ 	.word	0x00000008
.L_99:


//--------------------- .nv.info._Z5sgemmPfS_S_i  --------------------------
	.section	.nv.info._Z5sgemmPfS_S_i,"",@"SHT_CUDA_INFO"
	.sectionflags	@""
	.align	4


	//----- nvinfo : EIATTR_CUDA_API_VERSION
	.align		4
        /*0000*/ 	.byte	0x04, 0x37
        /*0002*/ 	.short	(.L_101 - .L_100)
.L_100:
        /*0004*/ 	.word	0x00000082


	//----- nvinfo : EIATTR_KPARAM_INFO
	.align		4
.L_101:
        /*0008*/ 	.byte	0x04, 0x17
        /*000a*/ 	.short	(.L_103 - .L_102)
.L_102:
        /*000c*/ 	.word	0x00000000
        /*0010*/ 	.short	0x0003
        /*0012*/ 	.short	0x0018
        /*0014*/ 	.byte	0x00, 0xf0, 0x11, 0x00


	//----- nvinfo : EIATTR_KPARAM_INFO
	.align		4
.L_103:
        /*0018*/ 	.byte	0x04, 0x17
        /*001a*/ 	.short	(.L_105 - .L_104)
.L_104:
        /*001c*/ 	.word	0x00000000
        /*0020*/ 	.short	0x0002
        /*0022*/ 	.short	0x0010
        /*0024*/ 	.byte	0x00, 0xf5, 0x21, 0x00


	//----- nvinfo : EIATTR_KPARAM_INFO
	.align		4
.L_105:
        /*0028*/ 	.byte	0x04, 0x17
        /*002a*/ 	.short	(.L_107 - .L_106)
.L_106:
        /*002c*/ 	.word	0x00000000
        /*0030*/ 	.short	0x0001
        /*0032*/ 	.short	0x0008
        /*0034*/ 	.byte	0x00, 0xf5, 0x21, 0x00


	//----- nvinfo : EIATTR_KPARAM_INFO
	.align		4
.L_107:
        /*0038*/ 	.byte	0x04, 0x17
        /*003a*/ 	.short	(.L_109 - .L_108)
.L_108:
        /*003c*/ 	.word	0x00000000
        /*0040*/ 	.short	0x0000
        /*0042*/ 	.short	0x0000
        /*0044*/ 	.byte	0x00, 0xf5, 0x21, 0x00


	//----- nvinfo : EIATTR_SPARSE_MMA_MASK
	.align		4
.L_109:
        /*0048*/ 	.byte	0x03, 0x50
        /*004a*/ 	.short	0x0000


	//----- nvinfo : EIATTR_MAXREG_COUNT
	.align		4
        /*004c*/ 	.byte	0x03, 0x1b
        /*004e*/ 	.short	0x00ff


	//----- nvinfo : EIATTR_MERCURY_ISA_VERSION
	.align		4
        /*0050*/ 	.byte	0x03, 0x5f
        /*0052*/ 	.short	0x0101


	//----- nvinfo : EIATTR_VRC_CTA_INIT_COUNT
	.align		4
        /*0054*/ 	.byte	0x02, 0x4a
	.zero		1
	.zero		1


	//----- nvinfo : EIATTR_EXIT_INSTR_OFFSETS
	.align		4
        /*0058*/ 	.byte	0x04, 0x1c
        /*005a*/ 	.short	(.L_111 - .L_110)


	//   ....[0]....
.L_110:
        /*005c*/ 	.word	0x00000ab0


	//----- nvinfo : EIATTR_CBANK_PARAM_SIZE
	.align		4
.L_111:
        /*0060*/ 	.byte	0x03, 0x19
        /*0062*/ 	.short	0x001c


	//----- nvinfo : EIATTR_PARAM_CBANK
	.align		4
        /*0064*/ 	.byte	0x04, 0x0a
        /*0066*/ 	.short	(.L_113 - .L_112)
	.align		4
.L_112:
        /*0068*/ 	.word	index@(.nv.constant0._Z5sgemmPfS_S_i)
        /*006c*/ 	.short	0x0380
        /*006e*/ 	.short	0x001c


	//----- nvinfo : EIATTR_SW_WAR
	.align		4
.L_113:
        /*0070*/ 	.byte	0x04, 0x36
        /*0072*/ 	.short	(.L_115 - .L_114)
.L_114:
        /*0074*/ 	.word	0x00000008
.L_115:


//--------------------- .nv.callgraph             --------------------------
	.section	.nv.callgraph,"",@"SHT_CUDA_CALLGRAPH"
	.align	4
	.sectionentsize	8
	.align		4
        /*0000*/ 	.word	0x00000000
	.align		4
        /*0004*/ 	.word	0xffffffff
	.align		4
        /*0008*/ 	.word	0x00000000
	.align		4
        /*000c*/ 	.word	0xfffffffe
	.align		4
        /*0010*/ 	.word	0x00000000
	.align		4
        /*0014*/ 	.word	0xfffffffd
	.align		4
        /*0018*/ 	.word	0x00000000
	.align		4
        /*001c*/ 	.word	0xfffffffc


//--------------------- .text._Z11vector_sqrtPfS_i --------------------------
	.section	.text._Z11vector_sqrtPfS_i,"ax",@progbits
	.align	128
        .global         _Z11vector_sqrtPfS_i
        .type           _Z11vector_sqrtPfS_i,@function
        .size           _Z11vector_sqrtPfS_i,(.L_x_28 - _Z11vector_sqrtPfS_i)
        .other          _Z11vector_sqrtPfS_i,@"STO_CUDA_ENTRY STV_DEFAULT"
_Z11vector_sqrtPfS_i:
.text._Z11vector_sqrtPfS_i:
[----:B------:R-:W-:Y:S01]  /*0000*/  LDC R1, c[0x0][0x37c] ;  /* 0x0000df00ff017b82 */ /* 0x000fe20000000800 */
[----:B------:R-:W0:Y:S07]  /*0010*/  S2R R0, SR_TID.X ;  /* 0x0000000000007919 */ /* 0x000e2e0000002100 */
[----:B------:R-:W1:Y:S01]  /*0020*/  LDC R5, c[0x0][0x360] ;  /* 0x0000d800ff057b82 */ /* 0x000e620000000800 */
[----:B------:R-:W2:Y:S01]  /*0030*/  LDCU.64 UR4, c[0x0][0x358] ;  /* 0x00006b00ff0477ac */ /* 0x000ea20008000a00 */
[----:B------:R-:W0:Y:S06]  /*0040*/  S2R R9, SR_TID.Y ;  /* 0x0000000000097919 */ /* 0x000e2c0000002200 */
[----:B------:R-:W3:Y:S08]  /*0050*/  S2UR UR7, SR_CTAID.Y ;  /* 0x00000000000779c3 */ /* 0x000ef00000002600 */
[----:B------:R-:W3:Y:S08]  /*0060*/  LDC R7, c[0x0][0x364] ;  /* 0x0000d900ff077b82 */ /* 0x000ef00000000800 */
[----:B------:R-:W1:Y:S08]  /*0070*/  S2UR UR6, SR_CTAID.X ;  /* 0x00000000000679c3 */ /* 0x000e700000002500 */
[----:B------:R-:W4:Y:S01]  /*0080*/  LDC.64 R2, c[0x0][0x380] ;  /* 0x0000e000ff027b82 */ /* 0x000f220000000a00 */
[----:B0-----:R-:W-:-:S05]  /*0090*/  IADD3 R0, PT, PT, R0, R9, RZ ;  /* 0x0000000900007210 */ /* 0x001fca0007ffe0ff */
[----:B---3--:R-:W-:-:S04]  /*00a0*/  IMAD R0, R7, UR7, R0 ;  /* 0x0000000707007c24 */ /* 0x008fc8000f8e0200 */
[----:B-1----:R-:W-:-:S04]  /*00b0*/  IMAD R5, R5, UR6, R0 ;  /* 0x0000000605057c24 */ /* 0x002fc8000f8e0200 */
[----:B----4-:R-:W-:-:S05]  /*00c0*/  IMAD.WIDE R2, R5, 0x4, R2 ;  /* 0x0000000405027825 */ /* 0x010fca00078e0202 */
[----:B--2---:R-:W2:Y:S01]  /*00d0*/  LDG.E R0, desc[UR4][R2.64] ;  /* 0x0000000402007981 */ /* 0x004ea2000c1e1900 */
[----:B------:R-:W-:Y:S01]  /*00e0*/  BSSY.RECONVERGENT B0, `(.L_x_0) ;  /* 0x000000c000007945 */ /* 0x000fe20003800200 */
[----:B--2---:R-:W-:Y:S01]  /*00f0*/  IADD3 R4, PT, PT, R0, -0xd000000, RZ ;  /* 0xf300000000047810 */ /* 0x004fe20007ffe0ff */
[----:B------:R0:W1:Y:S03]  /*0100*/  MUFU.RSQ R7, R0 ;  /* 0x0000000000077308 */ /* 0x0000660000001400 */
[----:B------:R-:W-:-:S13]  /*0110*/  ISETP.GT.U32.AND P0, PT, R4, 0x727fffff, PT ;  /* 0x727fffff0400780c */ /* 0x000fda0003f04070 */
[----:B0-----:R-:W-:Y:S05]  /*0120*/  @!P0 BRA `(.L_x_1) ;  /* 0x00000000000c8947 */ /* 0x001fea0003800000 */
[----:B------:R-:W-:-:S07]  /*0130*/  MOV R9, 0x150 ;  /* 0x0000015000097802 */ /* 0x000fce0000000f00 */
[----:B-1----:R-:W-:Y:S05]  /*0140*/  CALL.REL.NOINC `($__internal_0_$__cuda_sm20_sqrt_rn_f32_slowpath) ;  /* 0x0000000000287944 */ /* 0x002fea0003c00000 */
[----:B------:R-:W-:Y:S05]  /*0150*/  BRA `(.L_x_2) ;  /* 0x0000000000107947 */ /* 0x000fea0003800000 */
.L_x_1:
[----:B-1----:R-:W-:Y:S01]  /*0160*/  FMUL.FTZ R3, R0, R7 ;  /* 0x0000000700037220 */ /* 0x002fe20000410000 */
[----:B------:R-:W-:-:S03]  /*0170*/  FMUL.FTZ R7, R7, 0.5 ;  /* 0x3f00000007077820 */ /* 0x000fc60000410000 */
[----:B------:R-:W-:-:S04]  /*0180*/  FFMA R0, -R3, R3, R0 ;  /* 0x0000000303007223 */ /* 0x000fc80000000100 */
[----:B------:R-:W-:-:S07]  /*0190*/  FFMA R7, R0, R7, R3 ;  /* 0x0000000700077223 */ /* 0x000fce0000000003 */
.L_x_2:
[----:B------:R-:W-:Y:S05]  /*01a0*/  BSYNC.RECONVERGENT B0 ;  /* 0x0000000000007941 */ /* 0x000fea0003800200 */
.L_x_0:
[----:B------:R-:W0:Y:S02]  /*01b0*/  LDC.64 R2, c[0x0][0x388] ;  /* 0x0000e200ff027b82 */ /* 0x000e240000000a00 */
[----:B0-----:R-:W-:-:S05]  /*01c0*/  IMAD.WIDE R2, R5, 0x4, R2 ;  /* 0x0000000405027825 */ /* 0x001fca00078e0202 */
[----:B------:R-:W-:Y:S01]  /*01d0*/  STG.E desc[UR4][R2.64], R7 ;  /* 0x0000000702007986 */ /* 0x000fe2000c101904 */
[----:B------:R-:W-:Y:S05]  /*01e0*/  EXIT ;  /* 0x000000000000794d */ /* 0x000fea0003800000 */
        .weak           $__internal_0_$__cuda_sm20_sqrt_rn_f32_slowpath
        .type           $__internal_0_$__cuda_sm20_sqrt_rn_f32_slowpath,@function
        .size           $__internal_0_$__cuda_sm20_sqrt_rn_f32_slowpath,(.L_x_28 - $__internal_0_$__cuda_sm20_sqrt_rn_f32_slowpath)
$__internal_0_$__cuda_sm20_sqrt_rn_f32_slowpath:
[----:B------:R-:W-:-:S13]  /*01f0*/  LOP3.LUT P0, RZ, R0, 0x7fffffff, RZ, 0xc0, !PT ;  /* 0x7fffffff00ff7812 */ /* 0x000fda000780c0ff */
[----:B------:R-:W-:Y:S01]  /*0200*/  @!P0 MOV R2, R0 ;  /* 0x0000000000028202 */ /* 0x000fe20000000f00 */
[----:B------:R-:W-:Y:S06]  /*0210*/  @!P0 BRA `(.L_x_3) ;  /* 0x0000000000408947 */ /* 0x000fec0003800000 */
[----:B------:R-:W-:-:S13]  /*0220*/  FSETP.GEU.FTZ.AND P0, PT, R0, RZ, PT ;  /* 0x000000ff0000720b */ /* 0x000fda0003f1e000 */
[----:B------:R-:W-:Y:S01]  /*0230*/  @!P0 MOV R2, 0x7fffffff ;  /* 0x7fffffff00028802 */ /* 0x000fe20000000f00 */
[----:B------:R-:W-:Y:S06]  /*0240*/  @!P0 BRA `(.L_x_3) ;  /* 0x0000000000348947 */ /* 0x000fec0003800000 */
[----:B------:R-:W-:-:S13]  /*0250*/  FSETP.GTU.FTZ.AND P0, PT, |R0|, +INF , PT ;  /* 0x7f8000000000780b */ /* 0x000fda0003f1c200 */
[----:B------:R-:W-:Y:S01]  /*0260*/  @P0 FADD.FTZ R2, R0, 1 ;  /* 0x3f80000000020421 */ /* 0x000fe20000010000 */
[----:B------:R-:W-:Y:S06]  /*0270*/  @P0 BRA `(.L_x_3) ;  /* 0x0000000000280947 */ /* 0x000fec0003800000 */
[----:B------:R-:W-:-:S13]  /*0280*/  FSETP.NEU.FTZ.AND P0, PT, |R0|, +INF , PT ;  /* 0x7f8000000000780b */ /* 0x000fda0003f1d200 */
[----:B------:R-:W-:-:S04]  /*0290*/  @P0 FFMA R3, R0, 1.84467440737095516160e+19, RZ ;  /* 0x5f80000000030823 */ /* 0x000fc800000000ff */
[----:B------:R-:W0:Y:S02]  /*02a0*/  @P0 MUFU.RSQ R2, R3 ;  /* 0x0000000300020308 */ /* 0x000e240000001400 */
[----:B0-----:R-:W-:Y:S01]  /*02b0*/  @P0 FMUL.FTZ R4, R3, R2 ;  /* 0x0000000203040220 */ /* 0x001fe20000410000 */
[----:B------:R-:W-:Y:S01]  /*02c0*/  @P0 FMUL.FTZ R8, R2, 0.5 ;  /* 0x3f00000002080820 */ /* 0x000fe20000410000 */
[----:B------:R-:W-:Y:S02]  /*02d0*/  @!P0 MOV R2, R0 ;  /* 0x0000000000028202 */ /* 0x000fe40000000f00 */
[----:B------:R-:W-:-:S04]  /*02e0*/  @P0 FADD.FTZ R6, -R4, -RZ ;  /* 0x800000ff04060221 */ /* 0x000fc80000010100 */
[----:B------:R-:W-:-:S04]  /*02f0*/  @P0 FFMA R7, R4, R6, R3 ;  /* 0x0000000604070223 */ /* 0x000fc80000000003 */
[----:B------:R-:W-:-:S04]  /*0300*/  @P0 FFMA R7, R7, R8, R4 ;  /* 0x0000000807070223 */ /* 0x000fc80000000004 */
[----:B------:R-:W-:-:S07]  /*0310*/  @P0 FMUL.FTZ R2, R7, 2.3283064365386962891e-10 ;  /* 0x2f80000007020820 */ /* 0x000fce0000410000 */
.L_x_3:
[----:B------:R-:W-:Y:S01]  /*0320*/  HFMA2 R3, -RZ, RZ, 0, 0 ;  /* 0x00000000ff037431 */ /* 0x000fe200000001ff */
[----:B------:R-:W-:Y:S02]  /*0330*/  MOV R7, R2 ;  /* 0x0000000200077202 */ /* 0x000fe40000000f00 */
[----:B------:R-:W-:-:S04]  /*0340*/  MOV R2, R9 ;  /* 0x0000000900027202 */ /* 0x000fc80000000f00 */
[----:B------:R-:W-:Y:S05]  /*0350*/  RET.REL.NODEC R2 `(_Z11vector_sqrtPfS_i) ;  /* 0xfffffffc02287950 */ /* 0x000fea0003c3ffff */
.L_x_4:
[----:B------:R-:W-:-:S00]  /*0360*/  BRA `(.L_x_4) ;  /* 0xfffffffc00fc7947 */ /* 0x000fc0000383ffff */
[----:B------:R-:W-:-:S00]  /*0370*/  NOP ;  /* 0x0000000000007918 */ /* 0x000fc00000000000 */
        /* <DEDUP_REMOVED lines=8> */
.L_x_28:


//--------------------- .text._Z10vector_divPfS_S_i --------------------------
	.section	.text._Z10vector_divPfS_S_i,"ax",@progbits
	.align	128
        .global         _Z10vector_divPfS_S_i
        .type           _Z10vector_divPfS_S_i,@function
        .size           _Z10vector_divPfS_S_i,(.L_x_29 - _Z10vector_divPfS_S_i)
        .other          _Z10vector_divPfS_S_i,@"STO_CUDA_ENTRY STV_DEFAULT"
_Z10vector_divPfS_S_i:
.text._Z10vector_divPfS_S_i:
        /* <DEDUP_REMOVED lines=9> */
[----:B0-----:R-:W-:-:S04]  /*0090*/  IMAD.IADD R0, R0, 0x1, R9 ;  /* 0x0000000100007824 */ /* 0x001fc800078e0209 */
[----:B---3--:R-:W-:-:S03]  /*00a0*/  IMAD R0, R5, UR7, R0 ;  /* 0x0000000705007c24 */ /* 0x008fc6000f8e0200 */
[----:B------:R-:W0:Y:S01]  /*00b0*/  LDC.64 R4, c[0x0][0x380] ;  /* 0x0000e000ff047b82 */ /* 0x000e220000000a00 */
[----:B-1----:R-:W-:-:S04]  /*00c0*/  IMAD R2, R3, UR6, R0 ;  /* 0x0000000603027c24 */ /* 0x002fc8000f8e0200 */
[----:B----4-:R-:W-:-:S05]  /*00d0*/  IMAD.WIDE R6, R2, 0x4, R6 ;  /* 0x0000000402067825 */ /* 0x010fca00078e0206 */
[----:B--2---:R-:W2:Y:S01]  /*00e0*/  LDG.E R3, desc[UR4][R6.64] ;  /* 0x0000000406037981 */ /* 0x004ea2000c1e1900 */
[----:B0-----:R-:W-:-:S05]  /*00f0*/  IMAD.WIDE R4, R2, 0x4, R4 ;  /* 0x0000000402047825 */ /* 0x001fca00078e0204 */
[----:B------:R-:W3:Y:S01]  /*0100*/  LDG.E R0, desc[UR4][R4.64] ;  /* 0x0000000404007981 */ /* 0x000ee2000c1e1900 */
[----:B------:R-:W-:Y:S01]  /*0110*/  BSSY.RECONVERGENT B0, `(.L_x_5) ;  /* 0x000000c000007945 */ /* 0x000fe20003800200 */
[----:B--2---:R-:W0:Y:S08]  /*0120*/  MUFU.RCP R8, R3 ;  /* 0x0000000300087308 */ /* 0x004e300000001000 */
[----:B---3--:R-:W1:Y:S01]  /*0130*/  FCHK P0, R0, R3 ;  /* 0x0000000300007302 */ /* 0x008e620000000000 */
[----:B0-----:R-:W-:-:S04]  /*0140*/  FFMA R9, -R3, R8, 1 ;  /* 0x3f80000003097423 */ /* 0x001fc80000000108 */
[----:B------:R-:W-:-:S04]  /*0150*/  FFMA R9, R8, R9, R8 ;  /* 0x0000000908097223 */ /* 0x000fc80000000008 */
[----:B------:R-:W-:-:S04]  /*0160*/  FFMA R8, R0, R9, RZ ;  /* 0x0000000900087223 */ /* 0x000fc800000000ff */
[----:B------:R-:W-:-:S04]  /*0170*/  FFMA R10, -R3, R8, R0 ;  /* 0x00000008030a7223 */ /* 0x000fc80000000100 */
[----:B------:R-:W-:Y:S01]  /*0180*/  FFMA R9, R9, R10, R8 ;  /* 0x0000000a09097223 */ /* 0x000fe20000000008 */
[----:B-1----:R-:W-:Y:S06]  /*0190*/  @!P0 BRA `(.L_x_6) ;  /* 0x00000000000c8947 */ /* 0x002fec0003800000 */
[----:B------:R-:W-:-:S07]  /*01a0*/  MOV R4, 0x1c0 ;  /* 0x000001c000047802 */ /* 0x000fce0000000f00 */
[----:B------:R-:W-:Y:S05]  /*01b0*/  CALL.REL.NOINC `($__internal_1_$__cuda_sm3x_div_rn_noftz_f32_slowpath) ;  /* 0x0000000000187944 */ /* 0x000fea0003c00000 */
[----:B------:R-:W-:-:S07]  /*01c0*/  IMAD.MOV.U32 R9, RZ, RZ, R0 ;  /* 0x000000ffff097224 */ /* 0x000fce00078e0000 */
.L_x_6:
[----:B------:R-:W-:Y:S05]  /*01d0*/  BSYNC.RECONVERGENT B0 ;  /* 0x0000000000007941 */ /* 0x000fea0003800200 */
.L_x_5:
[----:B------:R-:W0:Y:S02]  /*01e0*/  LDC.64 R4, c[0x0][0x390] ;  /* 0x0000e400ff047b82 */ /* 0x000e240000000a00 */
[----:B0-----:R-:W-:-:S05]  /*01f0*/  IMAD.WIDE R2, R2, 0x4, R4 ;  /* 0x0000000402027825 */ /* 0x001fca00078e0204 */
[----:B------:R-:W-:Y:S01]  /*0200*/  STG.E desc[UR4][R2.64], R9 ;  /* 0x0000000902007986 */ /* 0x000fe2000c101904 */
[----:B------:R-:W-:Y:S05]  /*0210*/  EXIT ;  /* 0x000000000000794d */ /* 0x000fea0003800000 */
        .weak           $__internal_1_$__cuda_sm3x_div_rn_noftz_f32_slowpath
        .type           $__internal_1_$__cuda_sm3x_div_rn_noftz_f32_slowpath,@function
        .size           $__internal_1_$__cuda_sm3x_div_rn_noftz_f32_slowpath,(.L_x_29 - $__internal_1_$__cuda_sm3x_div_rn_noftz_f32_slowpath)
$__internal_1_$__cuda_sm3x_div_rn_noftz_f32_slowpath:
[--C-:B------:R-:W-:Y:S01]  /*0220*/  SHF.R.U32.HI R6, RZ, 0x17, R3.reuse ;  /* 0x00000017ff067819 */ /* 0x100fe20000011603 */
[----:B------:R-:W-:Y:S01]  /*0230*/  BSSY.RECONVERGENT B1, `(.L_x_7) ;  /* 0x0000064000017945 */ /* 0x000fe20003800200 */
[--C-:B------:R-:W-:Y:S01]  /*0240*/  SHF.R.U32.HI R5, RZ, 0x17, R0.reuse ;  /* 0x00000017ff057819 */ /* 0x100fe20000011600 */
[----:B------:R-:W-:Y:S01]  /*0250*/  IMAD.MOV.U32 R7, RZ, RZ, R0 ;  /* 0x000000ffff077224 */ /* 0x000fe200078e0000 */
[----:B------:R-:W-:Y:S01]  /*0260*/  LOP3.LUT R6, R6, 0xff, RZ, 0xc0, !PT ;  /* 0x000000ff06067812 */ /* 0x000fe200078ec0ff */
[----:B------:R-:W-:Y:S01]  /*0270*/  IMAD.MOV.U32 R8, RZ, RZ, R3 ;  /* 0x000000ffff087224 */ /* 0x000fe200078e0003 */
[----:B------:R-:W-:-:S03]  /*0280*/  LOP3.LUT R5, R5, 0xff, RZ, 0xc0, !PT ;  /* 0x000000ff05057812 */ /* 0x000fc600078ec0ff */
[----:B------:R-:W-:Y:S02]  /*0290*/  VIADD R11, R6, 0xffffffff ;  /* 0xffffffff060b7836 */ /* 0x000fe40000000000 */
[----:B------:R-:W-:-:S03]  /*02a0*/  VIADD R10, R5, 0xffffffff ;  /* 0xffffffff050a7836 */ /* 0x000fc60000000000 */
[----:B------:R-:W-:-:S04]  /*02b0*/  ISETP.GT.U32.AND P0, PT, R11, 0xfd, PT ;  /* 0x000000fd0b00780c */ /* 0x000fc80003f04070 */
[----:B------:R-:W-:-:S13]  /*02c0*/  ISETP.GT.U32.OR P0, PT, R10, 0xfd, P0 ;  /* 0x000000fd0a00780c */ /* 0x000fda0000704470 */
[----:B------:R-:W-:Y:S01]  /*02d0*/  @!P0 IMAD.MOV.U32 R9, RZ, RZ, RZ ;  /* 0x000000ffff098224 */ /* 0x000fe200078e00ff */
[----:B------:R-:W-:Y:S06]  /*02e0*/  @!P0 BRA `(.L_x_8) ;  /* 0x00000000005c8947 */ /* 0x000fec0003800000 */
[----:B------:R-:W-:Y:S02]  /*02f0*/  FSETP.GTU.FTZ.AND P0, PT, |R0|, +INF , PT ;  /* 0x7f8000000000780b */ /* 0x000fe40003f1c200 */
[----:B------:R-:W-:-:S04]  /*0300*/  FSETP.GTU.FTZ.AND P1, PT, |R3|, +INF , PT ;  /* 0x7f8000000300780b */ /* 0x000fc80003f3c200 */
[----:B------:R-:W-:-:S13]  /*0310*/  PLOP3.LUT P0, PT, P0, P1, PT, 0xf8, 0x8f ;  /* 0x00000000008f781c */ /* 0x000fda0000703f70 */
[----:B------:R-:W-:Y:S05]  /*0320*/  @P0 BRA `(.L_x_9) ;  /* 0x00000004004c0947 */ /* 0x000fea0003800000 */
[----:B------:R-:W-:-:S13]  /*0330*/  LOP3.LUT P0, RZ, R8, 0x7fffffff, R7, 0xc8, !PT ;  /* 0x7fffffff08ff7812 */ /* 0x000fda000780c807 */
[----:B------:R-:W-:Y:S05]  /*0340*/  @!P0 BRA `(.L_x_10) ;  /* 0x00000004003c8947 */ /* 0x000fea0003800000 */
[C---:B------:R-:W-:Y:S02]  /*0350*/  FSETP.NEU.FTZ.AND P2, PT, |R0|.reuse, +INF , PT ;  /* 0x7f8000000000780b */ /* 0x040fe40003f5d200 */
[----:B------:R-:W-:Y:S02]  /*0360*/  FSETP.NEU.FTZ.AND P1, PT, |R3|, +INF , PT ;  /* 0x7f8000000300780b */ /* 0x000fe40003f3d200 */
[----:B------:R-:W-:-:S11]  /*0370*/  FSETP.NEU.FTZ.AND P0, PT, |R0|, +INF , PT ;  /* 0x7f8000000000780b */ /* 0x000fd60003f1d200 */
[----:B------:R-:W-:Y:S05]  /*0380*/  @!P1 BRA !P2, `(.L_x_10) ;  /* 0x00000004002c9947 */ /* 0x000fea0005000000 */
[----:B------:R-:W-:-:S04]  /*0390*/  LOP3.LUT P2, RZ, R7, 0x7fffffff, RZ, 0xc0, !PT ;  /* 0x7fffffff07ff7812 */ /* 0x000fc8000784c0ff */
[----:B------:R-:W-:-:S13]  /*03a0*/  PLOP3.LUT P1, PT, P1, P2, PT, 0x2f, 0xf2 ;  /* 0x0000000000f2781c */ /* 0x000fda0000f24577 */
[----:B------:R-:W-:Y:S05]  /*03b0*/  @P1 BRA `(.L_x_11) ;  /* 0x0000000400181947 */ /* 0x000fea0003800000 */
[----:B------:R-:W-:-:S04]  /*03c0*/  LOP3.LUT P1, RZ, R8, 0x7fffffff, RZ, 0xc0, !PT ;  /* 0x7fffffff08ff7812 */ /* 0x000fc8000782c0ff */
[----:B------:R-:W-:-:S13]  /*03d0*/  PLOP3.LUT P0, PT, P0, P1, PT, 0x2f, 0xf2 ;  /* 0x0000000000f2781c */ /* 0x000fda0000702577 */
[----:B------:R-:W-:Y:S05]  /*03e0*/  @P0 BRA `(.L_x_12) ;  /* 0x0000000400000947 */ /* 0x000fea0003800000 */
[----:B------:R-:W-:Y:S02]  /*03f0*/  ISETP.GE.AND P0, PT, R10, RZ, PT ;  /* 0x000000ff0a00720c */ /* 0x000fe40003f06270 */
[----:B------:R-:W-:-:S11]  /*0400*/  ISETP.GE.AND P1, PT, R11, RZ, PT ;  /* 0x000000ff0b00720c */ /* 0x000fd60003f26270 */
[----:B------:R-:W-:Y:S02]  /*0410*/  @P0 IMAD.MOV.U32 R9, RZ, RZ, RZ ;  /* 0x000000ffff090224 */ /* 0x000fe400078e00ff */
[----:B------:R-:W-:Y:S01]  /*0420*/  @!P0 FFMA R7, R0, 1.84467440737095516160e+19, RZ ;  /* 0x5f80000000078823 */ /* 0x000fe200000000ff */
[----:B------:R-:W-:Y:S02]  /*0430*/  @!P0 IMAD.MOV.U32 R9, RZ, RZ, -0x40 ;  /* 0xffffffc0ff098424 */ /* 0x000fe400078e00ff */
[----:B------:R-:W-:Y:S02]  /*0440*/  @!P1 FFMA R8, R3, 1.84467440737095516160e+19, RZ ;  /* 0x5f80000003089823 */ /* 0x000fe400000000ff */
[----:B------:R-:W-:-:S07]  /*0450*/  @!P1 VIADD R9, R9, 0x40 ;  /* 0x0000004009099836 */ /* 0x000fce0000000000 */
.L_x_8:
[----:B------:R-:W-:Y:S01]  /*0460*/  LEA R3, R6, 0xc0800000, 0x17 ;  /* 0xc080000006037811 */ /* 0x000fe200078eb8ff */
[----:B------:R-:W-:Y:S01]  /*0470*/  VIADD R5, R5, 0xffffff81 ;  /* 0xffffff8105057836 */ /* 0x000fe20000000000 */
[----:B------:R-:W-:Y:S03]  /*0480*/  BSSY.RECONVERGENT B2, `(.L_x_13) ;  /* 0x0000035000027945 */ /* 0x000fe60003800200 */
[----:B------:R-:W-:Y:S01]  /*0490*/  IMAD.IADD R3, R8, 0x1, -R3 ;  /* 0x0000000108037824 */ /* 0x000fe200078e0a03 */
[C---:B------:R-:W-:Y:S01]  /*04a0*/  IADD3 R6, PT, PT, R5.reuse, 0x7f, -R6 ;  /* 0x0000007f05067810 */ /* 0x040fe20007ffe806 */
[----:B------:R-:W-:Y:S02]  /*04b0*/  IMAD R0, R5, -0x800000, R7 ;  /* 0xff80000005007824 */ /* 0x000fe400078e0207 */
[----:B------:R-:W0:Y:S01]  /*04c0*/  MUFU.RCP R8, R3 ;  /* 0x0000000300087308 */ /* 0x000e220000001000 */
[----:B------:R-:W-:Y:S01]  /*04d0*/  FADD.FTZ R11, -R3, -RZ ;  /* 0x800000ff030b7221 */ /* 0x000fe20000010100 */
[----:B------:R-:W-:-:S03]  /*04e0*/  IMAD.IADD R6, R6, 0x1, R9 ;  /* 0x0000000106067824 */ /* 0x000fc600078e0209 */
[----:B0-----:R-:W-:-:S04]  /*04f0*/  FFMA R13, R8, R11, 1 ;  /* 0x3f800000080d7423 */ /* 0x001fc8000000000b */
[----:B------:R-:W-:-:S04]  /*0500*/  FFMA R10, R8, R13, R8 ;  /* 0x0000000d080a7223 */ /* 0x000fc80000000008 */
[----:B------:R-:W-:-:S04]  /*0510*/  FFMA R7, R0, R10, RZ ;  /* 0x0000000a00077223 */ /* 0x000fc800000000ff */
[----:B------:R-:W-:-:S04]  /*0520*/  FFMA R8, R11, R7, R0 ;  /* 0x000000070b087223 */ /* 0x000fc80000000000 */
[----:B------:R-:W-:-:S04]  /*0530*/  FFMA R7, R10, R8, R7 ;  /* 0x000000080a077223 */ /* 0x000fc80000000007 */
[----:B------:R-:W-:-:S04]  /*0540*/  FFMA R8, R11, R7, R0 ;  /* 0x000000070b087223 */ /* 0x000fc80000000000 */
[----:B------:R-:W-:-:S05]  /*0550*/  FFMA R0, R10, R8, R7 ;  /* 0x000000080a007223 */ /* 0x000fca0000000007 */
[----:B------:R-:W-:-:S04]  /*0560*/  SHF.R.U32.HI R3, RZ, 0x17, R0 ;  /* 0x00000017ff037819 */ /* 0x000fc80000011600 */
[----:B------:R-:W-:-:S05]  /*0570*/  LOP3.LUT R3, R3, 0xff, RZ, 0xc0, !PT ;  /* 0x000000ff03037812 */ /* 0x000fca00078ec0ff */
[----:B------:R-:W-:-:S04]  /*0580*/  IMAD.IADD R9, R3, 0x1, R6 ;  /* 0x0000000103097824 */ /* 0x000fc800078e0206 */
[----:B------:R-:W-:-:S05]  /*0590*/  VIADD R3, R9, 0xffffffff ;  /* 0xffffffff09037836 */ /* 0x000fca0000000000 */
[----:B------:R-:W-:-:S13]  /*05a0*/  ISETP.GE.U32.AND P0, PT, R3, 0xfe, PT ;  /* 0x000000fe0300780c */ /* 0x000fda0003f06070 */
[----:B------:R-:W-:Y:S05]  /*05b0*/  @!P0 BRA `(.L_x_14) ;  /* 0x0000000000808947 */ /* 0x000fea0003800000 */
[----:B------:R-:W-:-:S13]  /*05c0*/  ISETP.GT.AND P0, PT, R9, 0xfe, PT ;  /* 0x000000fe0900780c */ /* 0x000fda0003f04270 */
[----:B------:R-:W-:Y:S05]  /*05d0*/  @P0 BRA `(.L_x_15) ;  /* 0x00000000006c0947 */ /* 0x000fea0003800000 */
[----:B------:R-:W-:-:S13]  /*05e0*/  ISETP.GE.AND P0, PT, R9, 0x1, PT ;  /* 0x000000010900780c */ /* 0x000fda0003f06270 */
[----:B------:R-:W-:Y:S05]  /*05f0*/  @P0 BRA `(.L_x_16) ;  /* 0x0000000000740947 */ /* 0x000fea0003800000 */
[----:B------:R-:W-:Y:S02]  /*0600*/  ISETP.GE.AND P0, PT, R9, -0x18, PT ;  /* 0xffffffe80900780c */ /* 0x000fe40003f06270 */
[----:B------:R-:W-:-:S11]  /*0610*/  LOP3.LUT R0, R0, 0x80000000, RZ, 0xc0, !PT ;  /* 0x8000000000007812 */ /* 0x000fd600078ec0ff */
[----:B------:R-:W-:Y:S05]  /*0620*/  @!P0 BRA `(.L_x_16) ;  /* 0x0000000000688947 */ /* 0x000fea0003800000 */
[CCC-:B------:R-:W-:Y:S01]  /*0630*/  FFMA.RZ R3, R10.reuse, R8.reuse, R7.reuse ;  /* 0x000000080a037223 */ /* 0x1c0fe2000000c007 */
[CCC-:B------:R-:W-:Y:S01]  /*0640*/  FFMA.RM R6, R10.reuse, R8.reuse, R7.reuse ;  /* 0x000000080a067223 */ /* 0x1c0fe20000004007 */
[C---:B------:R-:W-:Y:S02]  /*0650*/  ISETP.NE.AND P2, PT, R9.reuse, RZ, PT ;  /* 0x000000ff0900720c */ /* 0x040fe40003f45270 */
[----:B------:R-:W-:Y:S02]  /*0660*/  ISETP.NE.AND P1, PT, R9, RZ, PT ;  /* 0x000000ff0900720c */ /* 0x000fe40003f25270 */
[----:B------:R-:W-:Y:S01]  /*0670*/  LOP3.LUT R5, R3, 0x7fffff, RZ, 0xc0, !PT ;  /* 0x007fffff03057812 */ /* 0x000fe200078ec0ff */
[----:B------:R-:W-:Y:S01]  /*0680*/  FFMA.RP R3, R10, R8, R7 ;  /* 0x000000080a037223 */ /* 0x000fe20000008007 */
[----:B------:R-:W-:Y:S02]  /*0690*/  VIADD R8, R9, 0x20 ;  /* 0x0000002009087836 */ /* 0x000fe40000000000 */
[----:B------:R-:W-:Y:S01]  /*06a0*/  LOP3.LUT R5, R5, 0x800000, RZ, 0xfc, !PT ;  /* 0x0080000005057812 */ /* 0x000fe200078efcff */
[----:B------:R-:W-:Y:S01]  /*06b0*/  IMAD.MOV R7, RZ, RZ, -R9 ;  /* 0x000000ffff077224 */ /* 0x000fe200078e0a09 */
[----:B------:R-:W-:-:S02]  /*06c0*/  FSETP.NEU.FTZ.AND P0, PT, R3, R6, PT ;  /* 0x000000060300720b */ /* 0x000fc40003f1d000 */
[----:B------:R-:W-:Y:S02]  /*06d0*/  SHF.L.U32 R8, R5, R8, RZ ;  /* 0x0000000805087219 */ /* 0x000fe400000006ff */
[----:B------:R-:W-:Y:S02]  /*06e0*/  SEL R6, R7, RZ, P2 ;  /* 0x000000ff07067207 */ /* 0x000fe40001000000 */
[----:B------:R-:W-:Y:S02]  /*06f0*/  ISETP.NE.AND P1, PT, R8, RZ, P1 ;  /* 0x000000ff0800720c */ /* 0x000fe40000f25270 */
[----:B------:R-:W-:Y:S02]  /*0700*/  SHF.R.U32.HI R6, RZ, R6, R5 ;  /* 0x00000006ff067219 */ /* 0x000fe40000011605 */
[----:B------:R-:W-:Y:S02]  /*0710*/  PLOP3.LUT P0, PT, P0, P1, PT, 0xf8, 0x8f ;  /* 0x00000000008f781c */ /* 0x000fe40000703f70 */
[----:B------:R-:W-:-:S02]  /*0720*/  SHF.R.U32.HI R8, RZ, 0x1, R6 ;  /* 0x00000001ff087819 */ /* 0x000fc40000011606 */
[----:B------:R-:W-:-:S04]  /*0730*/  SEL R3, RZ, 0x1, !P0 ;  /* 0x00000001ff037807 */ /* 0x000fc80004000000 */
[----:B------:R-:W-:-:S04]  /*0740*/  LOP3.LUT R3, R3, 0x1, R8, 0xf8, !PT ;  /* 0x0000000103037812 */ /* 0x000fc800078ef808 */
[----:B------:R-:W-:-:S05]  /*0750*/  LOP3.LUT R3, R3, R6, RZ, 0xc0, !PT ;  /* 0x0000000603037212 */ /* 0x000fca00078ec0ff */
[----:B------:R-:W-:-:S05]  /*0760*/  IMAD.IADD R3, R8, 0x1, R3 ;  /* 0x0000000108037824 */ /* 0x000fca00078e0203 */
[----:B------:R-:W-:Y:S01]  /*0770*/  LOP3.LUT R0, R3, R0, RZ, 0xfc, !PT ;  /* 0x0000000003007212 */ /* 0x000fe200078efcff */
[----:B------:R-:W-:Y:S06]  /*0780*/  BRA `(.L_x_16) ;  /* 0x0000000000107947 */ /* 0x000fec0003800000 */
.L_x_15:
[----:B------:R-:W-:-:S04]  /*0790*/  LOP3.LUT R0, R0, 0x80000000, RZ, 0xc0, !PT ;  /* 0x8000000000007812 */ /* 0x000fc800078ec0ff */
[----:B------:R-:W-:Y:S01]  /*07a0*/  LOP3.LUT R0, R0, 0x7f800000, RZ, 0xfc, !PT ;  /* 0x7f80000000007812 */ /* 0x000fe200078efcff */
[----:B------:R-:W-:Y:S06]  /*07b0*/  BRA `(.L_x_16) ;  /* 0x0000000000047947 */ /* 0x000fec0003800000 */
.L_x_14:
[----:B------:R-:W-:-:S07]  /*07c0*/  IMAD R0, R6, 0x800000, R0 ;  /* 0x0080000006007824 */ /* 0x000fce00078e0200 */
.L_x_16:
[----:B------:R-:W-:Y:S05]  /*07d0*/  BSYNC.RECONVERGENT B2 ;  /* 0x0000000000027941 */ /* 0x000fea0003800200 */
.L_x_13:
[----:B------:R-:W-:Y:S05]  /*07e0*/  BRA `(.L_x_17) ;  /* 0x0000000000207947 */ /* 0x000fea0003800000 */
.L_x_12:
[----:B------:R-:W-:-:S04]  /*07f0*/  LOP3.LUT R0, R8, 0x80000000, R7, 0x48, !PT ;  /* 0x8000000008007812 */ /* 0x000fc800078e4807 */
[----:B------:R-:W-:Y:S01]  /*0800*/  LOP3.LUT R0, R0, 0x7f800000, RZ, 0xfc, !PT ;  /* 0x7f80000000007812 */ /* 0x000fe200078efcff */
[----:B------:R-:W-:Y:S06]  /*0810*/  BRA `(.L_x_17) ;  /* 0x0000000000147947 */ /* 0x000fec0003800000 */
.L_x_11:
[----:B------:R-:W-:Y:S01]  /*0820*/  LOP3.LUT R0, R8, 0x80000000, R7, 0x48, !PT ;  /* 0x8000000008007812 */ /* 0x000fe200078e4807 */
[----:B------:R-:W-:Y:S06]  /*0830*/  BRA `(.L_x_17) ;  /* 0x00000000000c7947 */ /* 0x000fec0003800000 */
.L_x_10:
[----:B------:R-:W0:Y:S01]  /*0840*/  MUFU.RSQ R0, -QNAN ;  /* 0xffc0000000007908 */ /* 0x000e220000001400 */
[----:B------:R-:W-:Y:S05]  /*0850*/  BRA `(.L_x_17) ;  /* 0x0000000000047947 */ /* 0x000fea0003800000 */
.L_x_9:
[----:B------:R-:W-:-:S07]  /*0860*/  FADD.FTZ R0, R0, R3 ;  /* 0x0000000300007221 */ /* 0x000fce0000010000 */
.L_x_17:
[----:B------:R-:W-:Y:S05]  /*0870*/  BSYNC.RECONVERGENT B1 ;  /* 0x0000000000017941 */ /* 0x000fea0003800200 */
.L_x_7:
[----:B------:R-:W-:-:S04]  /*0880*/  IMAD.MOV.U32 R5, RZ, RZ, 0x0 ;  /* 0x00000000ff057424 */ /* 0x000fc800078e00ff */
[----:B0-----:R-:W-:Y:S05]  /*0890*/  RET.REL.NODEC R4 `(_Z10vector_divPfS_S_i) ;  /* 0xfffffff404d87950 */ /* 0x001fea0003c3ffff */
.L_x_18:
        /* <DEDUP_REMOVED lines=14> */
.L_x_29:


//--------------------- .text._Z14vector_dotprodPfS_S_i --------------------------
	.section	.text._Z14vector_dotprodPfS_S_i,"ax",@progbits
	.align	128
        .global         _Z14vector_dotprodPfS_S_i
        .type           _Z14vector_dotprodPfS_S_i,@function
        .size           _Z14vector_dotprodPfS_S_i,(.L_x_32 - _Z14vector_dotprodPfS_S_i)
        .other          _Z14vector_dotprodPfS_S_i,@"STO_CUDA_ENTRY STV_DEFAULT"
_Z14vector_dotprodPfS_S_i:
.text._Z14vector_dotprodPfS_S_i:
[----:B------:R-:W-:Y:S01]  /*0000*/  LDC R1, c[0x0][0x37c] ;  /* 0x0000df00ff017b82 */ /* 0x000fe20000000800 */
[----:B------:R-:W0:Y:S01]  /*0010*/  S2R R6, SR_TID.X ;  /* 0x0000000000067919 */ /* 0x000e220000002100 */
[----:B------:R-:W1:Y:S01]  /*0020*/  LDCU UR4, c[0x0][0x360] ;  /* 0x00006c00ff0477ac */ /* 0x000e620008000800 */
[----:B------:R-:W0:Y:S01]  /*0030*/  S2R R7, SR_CTAID.X ;  /* 0x0000000000077919 */ /* 0x000e220000002500 */
[----:B------:R-:W2:Y:S01]  /*0040*/  LDCU UR5, c[0x0][0x398] ;  /* 0x00007300ff0577ac */ /* 0x000ea20008000800 */
[----:B-1----:R-:W-:Y:S02]  /*0050*/  IMAD.U32 R0, RZ, RZ, UR4 ;  /* 0x00000004ff007e24 */ /* 0x002fe4000f8e00ff */
[----:B0-----:R-:W-:-:S05]  /*0060*/  IMAD R5, R7, UR4, R6 ;  /* 0x0000000407057c24 */ /* 0x001fca000f8e0206 */
[----:B--2---:R-:W-:-:S13]  /*0070*/  ISETP.GE.AND P0, PT, R5, UR5, PT ;  /* 0x0000000505007c0c */ /* 0x004fda000bf06270 */
[----:B------:R-:W-:Y:S05]  /*0080*/  @P0 EXIT ;  /* 0x000000000000094d */ /* 0x000fea0003800000 */
[----:B------:R-:W0:Y:S01]  /*0090*/  LDC.64 R2, c[0x0][0x380] ;  /* 0x0000e000ff027b82 */ /* 0x000e220000000a00 */
[----:B------:R-:W1:Y:S01]  /*00a0*/  LDCU.64 UR6, c[0x0][0x358] ;  /* 0x00006b00ff0677ac */ /* 0x000e620008000a00 */
[----:B0-----:R-:W-:-:S06]  /*00b0*/  IMAD.WIDE R2, R5, 0x4, R2 ;  /* 0x0000000405027825 */ /* 0x001fcc00078e0202 */
[----:B-1----:R-:W2:Y:S01]  /*00c0*/  LDG.E R2, desc[UR6][R2.64] ;  /* 0x0000000602027981 */ /* 0x002ea2000c1e1900 */
[----:B------:R-:W0:Y:S01]  /*00d0*/  S2UR UR5, SR_CgaCtaId ;  /* 0x00000000000579c3 */ /* 0x000e220000008800 */
[----:B------:R-:W-:Y:S01]  /*00e0*/  UMOV UR4, 0x400 ;  /* 0x0000040000047882 */ /* 0x000fe20000000000 */
[----:B------:R-:W-:Y:S02]  /*00f0*/  ISETP.GE.U32.AND P1, PT, R0, 0x2, PT ;  /* 0x000000020000780c */ /* 0x000fe40003f26070 */
[----:B------:R-:W-:Y:S01]  /*0100*/  ISETP.NE.AND P0, PT, R6, RZ, PT ;  /* 0x000000ff0600720c */ /* 0x000fe20003f05270 */
[----:B0-----:R-:W-:-:S06]  /*0110*/  ULEA UR4, UR5, UR4, 0x18 ;  /* 0x0000000405047291 */ /* 0x001fcc000f8ec0ff */
[----:B------:R-:W-:-:S05]  /*0120*/  LEA R5, R6, UR4, 0x2 ;  /* 0x0000000406057c11 */ /* 0x000fca000f8e10ff */
[----:B--2---:R0:W-:Y:S01]  /*0130*/  STS [R5], R2 ;  /* 0x0000000205007388 */ /* 0x0041e20000000800 */
[----:B------:R-:W-:Y:S06]  /*0140*/  BAR.SYNC.DEFER_BLOCKING 0x0 ;  /* 0x0000000000007b1d */ /* 0x000fec0000010000 */
[----:B------:R-:W-:Y:S05]  /*0150*/  @!P1 BRA `(.L_x_19) ;  /* 0x00000000002c9947 */ /* 0x000fea0003800000 */
.L_x_20:
[----:B------:R-:W-:-:S04]  /*0160*/  SHF.R.U32.HI R8, RZ, 0x1, R0 ;  /* 0x00000001ff087819 */ /* 0x000fc80000011600 */
[----:B------:R-:W-:-:S13]  /*0170*/  ISETP.GE.U32.AND P1, PT, R6, R8, PT ;  /* 0x000000080600720c */ /* 0x000fda0003f26070 */
[----:B0-----:R-:W-:Y:S01]  /*0180*/  @!P1 IMAD R2, R8, 0x4, R5 ;  /* 0x0000000408029824 */ /* 0x001fe200078e0205 */
[----:B------:R-:W-:Y:S05]  /*0190*/  @!P1 LDS R3, [R5] ;  /* 0x0000000005039984 */ /* 0x000fea0000000800 */
[----:B------:R-:W0:Y:S02]  /*01a0*/  @!P1 LDS R2, [R2] ;  /* 0x0000000002029984 */ /* 0x000e240000000800 */
[----:B0-----:R-:W-:-:S05]  /*01b0*/  @!P1 FADD R4, R2, R3 ;  /* 0x0000000302049221 */ /* 0x001fca0000000000 */
[----:B------:R1:W-:Y:S01]  /*01c0*/  @!P1 STS [R5], R4 ;  /* 0x0000000405009388 */ /* 0x0003e20000000800 */
[----:B------:R-:W-:Y:S01]  /*01d0*/  BAR.SYNC.DEFER_BLOCKING 0x0 ;  /* 0x0000000000007b1d */ /* 0x000fe20000010000 */
[----:B------:R-:W-:Y:S01]  /*01e0*/  ISETP.GT.U32.AND P1, PT, R0, 0x3, PT ;  /* 0x000000030000780c */ /* 0x000fe20003f24070 */
[----:B------:R-:W-:-:S12]  /*01f0*/  IMAD.MOV.U32 R0, RZ, RZ, R8 ;  /* 0x000000ffff007224 */ /* 0x000fd800078e0008 */
[----:B-1----:R-:W-:Y:S05]  /*0200*/  @P1 BRA `(.L_x_20) ;  /* 0xfffffffc00d41947 */ /* 0x002fea000383ffff */
.L_x_19:
[----:B------:R-:W-:Y:S05]  /*0210*/  @P0 EXIT ;  /* 0x000000000000094d */ /* 0x000fea0003800000 */
[----:B------:R-:W1:Y:S01]  /*0220*/  S2UR UR5, SR_CgaCtaId ;  /* 0x00000000000579c3 */ /* 0x000e620000008800 */
[----:B------:R-:W-:-:S07]  /*0230*/  UMOV UR4, 0x400 ;  /* 0x0000040000047882 */ /* 0x000fce0000000000 */
[----:B0-----:R-:W0:Y:S01]  /*0240*/  LDC.64 R2, c[0x0][0x390] ;  /* 0x0000e400ff027b82 */ /* 0x001e220000000a00 */
[----:B-1----:R-:W-:Y:S01]  /*0250*/  ULEA UR4, UR5, UR4, 0x18 ;  /* 0x0000000405047291 */ /* 0x002fe2000f8ec0ff */
[----:B0-----:R-:W-:-:S08]  /*0260*/  IMAD.WIDE.U32 R2, R7, 0x4, R2 ;  /* 0x0000000407027825 */ /* 0x001fd000078e0002 */
[----:B------:R-:W0:Y:S04]  /*0270*/  LDS R5, [UR4] ;  /* 0x00000004ff057984 */ /* 0x000e280008000800 */
[----:B0-----:R-:W-:Y:S01]  /*0280*/  STG.E desc[UR6][R2.64], R5 ;  /* 0x0000000502007986 */ /* 0x001fe2000c101906 */
[----:B------:R-:W-:Y:S05]  /*0290*/  EXIT ;  /* 0x000000000000794d */ /* 0x000fea0003800000 */
.L_x_21:
        /* <DEDUP_REMOVED lines=14> */
.L_x_32:


//--------------------- .text._Z10vector_addPfS_S_i --------------------------
	.section	.text._Z10vector_addPfS_S_i,"ax",@progbits
	.align	128
        .global         _Z10vector_addPfS_S_i
        .type           _Z10vector_addPfS_S_i,@function
        .size           _Z10vector_addPfS_S_i,(.L_x_33 - _Z10vector_addPfS_S_i)
        .other          _Z10vector_addPfS_S_i,@"STO_CUDA_ENTRY STV_DEFAULT"
_Z10vector_addPfS_S_i:
.text._Z10vector_addPfS_S_i:
        /* <DEDUP_REMOVED lines=9> */
[----:B0-----:R-:W-:-:S07]  /*0090*/  IADD3 R0, PT, PT, R0, R11, RZ ;  /* 0x0000000b00007210 */ /* 0x001fce0007ffe0ff */
[----:B------:R-:W0:Y:S01]  /*00a0*/  LDC.64 R4, c[0x0][0x388] ;  /* 0x0000e200ff047b82 */ /* 0x000e220000000a00 */
[----:B---3--:R-:W-:-:S04]  /*00b0*/  IMAD R0, R7, UR7, R0 ;  /* 0x0000000707007c24 */ /* 0x008fc8000f8e0200 */
[----:B-1----:R-:W-:-:S03]  /*00c0*/  IMAD R9, R9, UR6, R0 ;  /* 0x0000000609097c24 */ /* 0x002fc6000f8e0200 */
[----:B------:R-:W1:Y:S01]  /*00d0*/  LDC.64 R6, c[0x0][0x390] ;  /* 0x0000e400ff067b82 */ /* 0x000e620000000a00 */
[----:B----4-:R-:W-:-:S06]  /*00e0*/  IMAD.WIDE R2, R9, 0x4, R2 ;  /* 0x0000000409027825 */ /* 0x010fcc00078e0202 */
[----:B--2---:R-:W2:Y:S01]  /*00f0*/  LDG.E R2, desc[UR4][R2.64] ;  /* 0x0000000402027981 */ /* 0x004ea2000c1e1900 */
[----:B0-----:R-:W-:-:S06]  /*0100*/  IMAD.WIDE R4, R9, 0x4, R4 ;  /* 0x0000000409047825 */ /* 0x001fcc00078e0204 */
[----:B------:R-:W2:Y:S01]  /*0110*/  LDG.E R5, desc[UR4][R4.64] ;  /* 0x0000000404057981 */ /* 0x000ea2000c1e1900 */
[----:B-1----:R-:W-:-:S04]  /*0120*/  IMAD.WIDE R6, R9, 0x4, R6 ;  /* 0x0000000409067825 */ /* 0x002fc800078e0206 */
[----:B--2---:R-:W-:-:S05]  /*0130*/  FMUL R9, R2, R5 ;  /* 0x0000000502097220 */ /* 0x004fca0000400000 */
[----:B------:R-:W-:Y:S01]  /*0140*/  STG.E desc[UR4][R6.64], R9 ;  /* 0x0000000906007986 */ /* 0x000fe2000c101904 */
[----:B------:R-:W-:Y:S05]  /*0150*/  EXIT ;  /* 0x000000000000794d */ /* 0x000fea0003800000 */
.L_x_22:
        /* <DEDUP_REMOVED lines=10> */
.L_x_33:


//--------------------- .text._Z5sgemmPfS_S_i     --------------------------
	.section	.text._Z5sgemmPfS_S_i,"ax",@progbits
	.align	128
        .global         _Z5sgemmPfS_S_i
        .type           _Z5sgemmPfS_S_i,@function
        .size           _Z5sgemmPfS_S_i,(.L_x_34 - _Z5sgemmPfS_S_i)
        .other          _Z5sgemmPfS_S_i,@"STO_CUDA_ENTRY STV_DEFAULT"
_Z5sgemmPfS_S_i:
.text._Z5sgemmPfS_S_i:
[----:B------:R-:W-:Y:S01]  /*0000*/  LDC R1, c[0x0][0x37c] ;  /* 0x0000df00ff017b82 */ /* 0x000fe20000000800 */
[----:B------:R-:W0:Y:S01]  /*0010*/  S2R R3, SR_TID.X ;  /* 0x0000000000037919 */ /* 0x000e220000002100 */
[----:B------:R-:W1:Y:S06]  /*0020*/  LDCU UR18, c[0x0][0x398] ;  /* 0x00007300ff1277ac */ /* 0x000e6c0008000800 */
[----:B------:R-:W0:Y:S01]  /*0030*/  LDC R0, c[0x0][0x360] ;  /* 0x0000d800ff007b82 */ /* 0x000e220000000800 */
[----:B------:R-:W-:Y:S01]  /*0040*/  HFMA2 R12, -RZ, RZ, 0, 0 ;  /* 0x00000000ff0c7431 */ /* 0x000fe200000001ff */
[----:B------:R-:W2:Y:S01]  /*0050*/  S2R R2, SR_TID.Y ;  /* 0x0000000000027919 */ /* 0x000ea20000002200 */
[----:B------:R-:W3:Y:S05]  /*0060*/  LDCU.64 UR16, c[0x0][0x358] ;  /* 0x00006b00ff1077ac */ /* 0x000eea0008000a00 */
[----:B------:R-:W0:Y:S08]  /*0070*/  S2UR UR4, SR_CTAID.X ;  /* 0x00000000000479c3 */ /* 0x000e300000002500 */
[----:B------:R-:W2:Y:S01]  /*0080*/  S2UR UR5, SR_CTAID.Y ;  /* 0x00000000000579c3 */ /* 0x000ea20000002600 */
[----:B-1----:R-:W-:-:S07]  /*0090*/  UISETP.GE.AND UP0, UPT, UR18, 0x1, UPT ;  /* 0x000000011200788c */ /* 0x002fce000bf06270 */
[----:B------:R-:W2:Y:S01]  /*00a0*/  LDC R13, c[0x0][0x364] ;  /* 0x0000d900ff0d7b82 */ /* 0x000ea20000000800 */
[----:B0-----:R-:W-:Y:S02]  /*00b0*/  IMAD R0, R0, UR4, R3 ;  /* 0x0000000400007c24 */ /* 0x001fe4000f8e0203 */
[----:B--2---:R-:W-:Y:S01]  /*00c0*/  IMAD R13, R13, UR5, R2 ;  /* 0x000000050d0d7c24 */ /* 0x004fe2000f8e0202 */
[----:B---3--:R-:W-:Y:S06]  /*00d0*/  BRA.U !UP0, `(.L_x_23) ;  /* 0x0000000908647547 */ /* 0x008fec000b800000 */
[----:B------:R-:W-:Y:S02]  /*00e0*/  UISETP.GE.U32.AND UP1, UPT, UR18, 0x8, UPT ;  /* 0x000000081200788c */ /* 0x000fe4000bf26070 */
[----:B------:R-:W-:Y:S01]  /*00f0*/  IMAD R5, R13, UR18, RZ ;  /* 0x000000120d057c24 */ /* 0x000fe2000f8e02ff */
[----:B------:R-:W-:Y:S01]  /*0100*/  ULOP3.LUT UR19, UR18, 0x7, URZ, 0xc0, !UPT ;  /* 0x0000000712137892 */ /* 0x000fe2000f8ec0ff */
[----:B------:R-:W-:Y:S01]  /*0110*/  MOV R12, RZ ;  /* 0x000000ff000c7202 */ /* 0x000fe20000000f00 */
[----:B------:R-:W-:Y:S02]  /*0120*/  UMOV UR4, URZ ;  /* 0x000000ff00047c82 */ /* 0x000fe40008000000 */
[----:B------:R-:W-:Y:S02]  /*0130*/  UISETP.NE.AND UP0, UPT, UR19, URZ, UPT ;  /* 0x000000ff1300728c */ /* 0x000fe4000bf05270 */
[----:B------:R-:W-:Y:S09]  /*0140*/  BRA.U !UP1, `(.L_x_24) ;  /* 0x0000000509087547 */ /* 0x000ff2000b800000 */
[----:B------:R-:W0:Y:S01]  /*0150*/  LDCU.128 UR20, c[0x0][0x380] ;  /* 0x00007000ff1477ac */ /* 0x000e220008000c00 */
[----:B------:R-:W-:Y:S02]  /*0160*/  MOV R12, RZ ;  /* 0x000000ff000c7202 */ /* 0x000fe40000000f00 */
[----:B------:R-:W-:Y:S01]  /*0170*/  MOV R14, R0 ;  /* 0x00000000000e7202 */ /* 0x000fe20000000f00 */
[----:B------:R-:W-:-:S04]  /*0180*/  ULOP3.LUT UR4, UR18, 0x7ffffff8, URZ, 0xc0, !UPT ;  /* 0x7ffffff812047892 */ /* 0x000fc8000f8ec0ff */
[----:B------:R-:W-:Y:S01]  /*0190*/  UIADD3 UR5, UPT, UPT, -UR4, URZ, URZ ;  /* 0x000000ff04057290 */ /* 0x000fe2000fffe1ff */
[----:B0-----:R-:W-:Y:S01]  /*01a0*/  MOV R2, UR20 ;  /* 0x0000001400027c02 */ /* 0x001fe20008000f00 */
[----:B------:R-:W-:Y:S01]  /*01b0*/  UIMAD.WIDE.U32 UR6, UR18, 0xc, UR22 ;  /* 0x0000000c120678a5 */ /* 0x000fe2000f8e0016 */
[----:B------:R-:W-:Y:S01]  /*01c0*/  MOV R3, UR21 ;  /* 0x0000001500037c02 */ /* 0x000fe20008000f00 */
[----:B------:R-:W-:Y:S02]  /*01d0*/  UIMAD.WIDE.U32 UR8, UR18, 0x10, UR22 ;  /* 0x00000010120878a5 */ /* 0x000fe4000f8e0016 */
[----:B------:R-:W-:Y:S01]  /*01e0*/  UIMAD.WIDE.U32 UR10, UR18, 0x14, UR22 ;  /* 0x00000014120a78a5 */ /* 0x000fe2000f8e0016 */
[----:B------:R-:W-:Y:S01]  /*01f0*/  IMAD.WIDE.U32 R2, R5, 0x4, R2 ;  /* 0x0000000405027825 */ /* 0x000fe200078e0002 */
[----:B------:R-:W-:Y:S02]  /*0200*/  UIMAD.WIDE.U32 UR12, UR18, 0x18, UR22 ;  /* 0x00000018120c78a5 */ /* 0x000fe4000f8e0016 */
[----:B------:R-:W-:Y:S01]  /*0210*/  UIMAD.WIDE.U32 UR14, UR18, 0x1c, UR22 ;  /* 0x0000001c120e78a5 */ /* 0x000fe2000f8e0016 */
[----:B------:R-:W-:-:S04]  /*0220*/  IADD3 R2, P0, PT, R2, 0x10, RZ ;  /* 0x0000001002027810 */ /* 0x000fc80007f1e0ff */
[----:B------:R-:W-:-:S09]  /*0230*/  IADD3.X R3, PT, PT, RZ, R3, RZ, P0, !PT ;  /* 0x00000003ff037210 */ /* 0x000fd200007fe4ff */
.L_x_25:
[----:B------:R-:W-:Y:S01]  /*0240*/  HFMA2 R23, -RZ, RZ, 0, 2.384185791015625e-07 ;  /* 0x00000004ff177431 */ /* 0x000fe200000001ff */
[----:B------:R-:W-:Y:S01]  /*0250*/  UIMAD.WIDE.U32 UR24, UR18, 0x4, UR22 ;  /* 0x00000004121878a5 */ /* 0x000fe2000f8e0016 */
[----:B------:R-:W2:Y:S01]  /*0260*/  LDG.E R21, desc[UR16][R2.64+-0x10] ;  /* 0xfffff01002157981 */ /* 0x000ea2000c1e1900 */
[----:B------:R-:W-:Y:S01]  /*0270*/  UIMAD.WIDE.U32 UR20, UR18, 0x8, UR22 ;  /* 0x00000008121478a5 */ /* 0x000fe2000f8e0016 */
[----:B------:R-:W-:Y:S02]  /*0280*/  IMAD.MOV.U32 R11, RZ, RZ, 0x4 ;  /* 0x00000004ff0b7424 */ /* 0x000fe400078e00ff */
[----:B------:R-:W-:Y:S01]  /*0290*/  HFMA2 R7, -RZ, RZ, 0, 2.384185791015625e-07 ;  /* 0x00000004ff077431 */ /* 0x000fe200000001ff */
[----:B------:R-:W3:Y:S01]  /*02a0*/  LDG.E R19, desc[UR16][R2.64+-0xc] ;  /* 0xfffff41002137981 */ /* 0x000ee2000c1e1900 */
[----:B------:R-:W-:Y:S02]  /*02b0*/  MOV R8, UR24 ;  /* 0x0000001800087c02 */ /* 0x000fe40008000f00 */
[----:B------:R-:W-:Y:S01]  /*02c0*/  MOV R9, UR25 ;  /* 0x0000001900097c02 */ /* 0x000fe20008000f00 */
[C---:B------:R-:W-:Y:S01]  /*02d0*/  IMAD.WIDE R22, R14.reuse, R23, UR22 ;  /* 0x000000160e167e25 */ /* 0x040fe2000f8e0217 */
[----:B------:R-:W-:Y:S01]  /*02e0*/  MOV R24, UR20 ;  /* 0x0000001400187c02 */ /* 0x000fe20008000f00 */
[----:B------:R-:W4:Y:S01]  /*02f0*/  LDG.E R17, desc[UR16][R2.64+-0x8] ;  /* 0xfffff81002117981 */ /* 0x000f22000c1e1900 */
[----:B------:R-:W-:Y:S01]  /*0300*/  MOV R25, UR21 ;  /* 0x0000001500197c02 */ /* 0x000fe20008000f00 */
[----:B------:R-:W-:-:S02]  /*0310*/  IMAD.WIDE R8, R14, 0x4, R8 ;  /* 0x000000040e087825 */ /* 0x000fc400078e0208 */
[----:B------:R-:W2:Y:S02]  /*0320*/  LDG.E R22, desc[UR16][R22.64] ;  /* 0x0000001016167981 */ /* 0x000ea4000c1e1900 */
[C---:B------:R-:W-:Y:S01]  /*0330*/  IMAD.WIDE R24, R14.reuse, 0x4, R24 ;  /* 0x000000040e187825 */ /* 0x040fe200078e0218 */
[----:B------:R-:W-:Y:S01]  /*0340*/  MOV R5, 0x4 ;  /* 0x0000000400057802 */ /* 0x000fe20000000f00 */
[----:B------:R0:W3:Y:S02]  /*0350*/  LDG.E R20, desc[UR16][R8.64] ;  /* 0x0000001008147981 */ /* 0x0000e4000c1e1900 */
[C---:B------:R-:W-:Y:S02]  /*0360*/  IMAD.WIDE R10, R14.reuse, R11, UR6 ;  /* 0x000000060e0a7e25 */ /* 0x040fe4000f8e020b */
[----:B------:R-:W4:Y:S02]  /*0370*/  LDG.E R18, desc[UR16][R24.64] ;  /* 0x0000001018127981 */ /* 0x000f24000c1e1900 */
[----:B------:R-:W-:-:S04]  /*0380*/  IMAD.WIDE R4, R14, R5, UR8 ;  /* 0x000000080e047e25 */ /* 0x000fc8000f8e0205 */
[----:B------:R-:W-:Y:S01]  /*0390*/  HFMA2 R27, -RZ, RZ, 0, 2.384185791015625e-07 ;  /* 0x00000004ff1b7431 */ /* 0x000fe200000001ff */
[----:B------:R1:W5:Y:S01]  /*03a0*/  LDG.E R16, desc[UR16][R10.64] ;  /* 0x000000100a107981 */ /* 0x000362000c1e1900 */
[----:B0-----:R-:W-:-:S03]  /*03b0*/  MOV R9, 0x4 ;  /* 0x0000000400097802 */ /* 0x001fc60000000f00 */
[----:B------:R-:W5:Y:S01]  /*03c0*/  LDG.E R15, desc[UR16][R2.64+-0x4] ;  /* 0xfffffc10020f7981 */ /* 0x000f62000c1e1900 */
[----:B------:R-:W-:-:S03]  /*03d0*/  IMAD.WIDE R6, R14, R7, UR10 ;  /* 0x0000000a0e067e25 */ /* 0x000fc6000f8e0207 */
[----:B------:R0:W5:Y:S01]  /*03e0*/  LDG.E R4, desc[UR16][R4.64] ;  /* 0x0000001004047981 */ /* 0x000162000c1e1900 */
[----:B------:R-:W-:-:S03]  /*03f0*/  IMAD.WIDE R8, R14, R9, UR12 ;  /* 0x0000000c0e087e25 */ /* 0x000fc6000f8e0209 */
[----:B------:R-:W5:Y:S01]  /*0400*/  LDG.E R23, desc[UR16][R2.64] ;  /* 0x0000001002177981 */ /* 0x000f62000c1e1900 */
[----:B-1----:R-:W-:-:S03]  /*0410*/  IMAD.WIDE R10, R14, R27, UR14 ;  /* 0x0000000e0e0a7e25 */ /* 0x002fc6000f8e021b */
[----:B------:R-:W5:Y:S04]  /*0420*/  LDG.E R7, desc[UR16][R6.64] ;  /* 0x0000001006077981 */ /* 0x000f68000c1e1900 */
[----:B------:R-:W5:Y:S04]  /*0430*/  LDG.E R24, desc[UR16][R2.64+0x4] ;  /* 0x0000041002187981 */ /* 0x000f68000c1e1900 */
[----:B------:R-:W5:Y:S04]  /*0440*/  LDG.E R8, desc[UR16][R8.64] ;  /* 0x0000001008087981 */ /* 0x000f68000c1e1900 */
[----:B------:R-:W5:Y:S04]  /*0450*/  LDG.E R25, desc[UR16][R2.64+0x8] ;  /* 0x0000081002197981 */ /* 0x000f68000c1e1900 */
[----:B------:R-:W5:Y:S04]  /*0460*/  LDG.E R10, desc[UR16][R10.64] ;  /* 0x000000100a0a7981 */ /* 0x000f68000c1e1900 */
[----:B------:R1:W5:Y:S01]  /*0470*/  LDG.E R27, desc[UR16][R2.64+0xc] ;  /* 0x00000c10021b7981 */ /* 0x000362000c1e1900 */
[----:B------:R-:W-:-:S04]  /*0480*/  UIADD3 UR5, UPT, UPT, UR5, 0x8, URZ ;  /* 0x0000000805057890 */ /* 0x000fc8000fffe0ff */
[----:B------:R-:W-:Y:S01]  /*0490*/  UISETP.NE.AND UP1, UPT, UR5, URZ, UPT ;  /* 0x000000ff0500728c */ /* 0x000fe2000bf25270 */
[----:B0-----:R-:W-:Y:S02]  /*04a0*/  MOV R5, UR18 ;  /* 0x0000001200057c02 */ /* 0x001fe40008000f00 */
[----:B-1----:R-:W-:Y:S02]  /*04b0*/  IADD3 R2, P0, PT, R2, 0x20, RZ ;  /* 0x0000002002027810 */ /* 0x002fe40007f1e0ff */
[----:B------:R-:W-:Y:S02]  /*04c0*/  LEA R14, R5, R14, 0x3 ;  /* 0x0000000e050e7211 */ /* 0x000fe400078e18ff */
[----:B------:R-:W-:Y:S01]  /*04d0*/  IADD3.X R3, PT, PT, RZ, R3, RZ, P0, !PT ;  /* 0x00000003ff037210 */ /* 0x000fe200007fe4ff */
[----:B--2---:R-:W-:-:S04]  /*04e0*/  FFMA R22, R21, R22, R12 ;  /* 0x0000001615167223 */ /* 0x004fc8000000000c */
[----:B---3--:R-:W-:-:S04]  /*04f0*/  FFMA R20, R19, R20, R22 ;  /* 0x0000001413147223 */ /* 0x008fc80000000016 */
[----:B----4-:R-:W-:-:S04]  /*0500*/  FFMA R18, R17, R18, R20 ;  /* 0x0000001211127223 */ /* 0x010fc80000000014 */
[----:B-----5:R-:W-:-:S04]  /*0510*/  FFMA R16, R15, R16, R18 ;  /* 0x000000100f107223 */ /* 0x020fc80000000012 */
[----:B------:R-:W-:-:S04]  /*0520*/  FFMA R23, R23, R4, R16 ;  /* 0x0000000417177223 */ /* 0x000fc80000000010 */
[----:B------:R-:W-:-:S04]  /*0530*/  FFMA R24, R24, R7, R23 ;  /* 0x0000000718187223 */ /* 0x000fc80000000017 */
[----:B------:R-:W-:-:S04]  /*0540*/  FFMA R8, R25, R8, R24 ;  /* 0x0000000819087223 */ /* 0x000fc80000000018 */
[----:B------:R-:W-:Y:S01]  /*0550*/  FFMA R12, R27, R10, R8 ;  /* 0x0000000a1b0c7223 */ /* 0x000fe20000000008 */
[----:B------:R-:W-:Y:S06]  /*0560*/  BRA.U UP1, `(.L_x_25) ;  /* 0xfffffffd01347547 */ /* 0x000fec000b83ffff */
.L_x_24:
[----:B------:R-:W-:Y:S05]  /*0570*/  BRA.U !UP0, `(.L_x_23) ;  /* 0x00000005083c7547 */ /* 0x000fea000b800000 */
[----:B------:R-:W-:Y:S01]  /*0580*/  UISETP.GE.U32.AND UP0, UPT, UR19, 0x4, UPT ;  /* 0x000000041300788c */ /* 0x000fe2000bf06070 */
[----:B------:R-:W-:Y:S01]  /*0590*/  IMAD R2, R13, UR18, RZ ;  /* 0x000000120d027c24 */ /* 0x000fe2000f8e02ff */
[----:B------:R-:W-:-:S04]  /*05a0*/  ULOP3.LUT UR5, UR18, 0x3, URZ, 0xc0, !UPT ;  /* 0x0000000312057892 */ /* 0x000fc8000f8ec0ff */
[----:B------:R-:W-:-:S03]  /*05b0*/  UISETP.NE.AND UP1, UPT, UR5, URZ, UPT ;  /* 0x000000ff0500728c */ /* 0x000fc6000bf25270 */
[----:B------:R-:W-:Y:S08]  /*05c0*/  BRA.U !UP0, `(.L_x_26) ;  /* 0x00000001087c7547 */ /* 0x000ff0000b800000 */
[----:B------:R-:W0:Y:S01]  /*05d0*/  LDC.64 R6, c[0x0][0x388] ;  /* 0x0000e200ff067b82 */ /* 0x000e220000000a00 */
[----:B------:R-:W1:Y:S01]  /*05e0*/  LDCU.64 UR6, c[0x0][0x380] ;  /* 0x00007000ff0677ac */ /* 0x000e620008000a00 */
[----:B------:R-:W-:Y:S01]  /*05f0*/  MOV R5, UR4 ;  /* 0x0000000400057c02 */ /* 0x000fe20008000f00 */
[C---:B------:R-:W-:Y:S01]  /*0600*/  VIADD R3, R2.reuse, UR4 ;  /* 0x0000000402037c36 */ /* 0x040fe20008000000 */
[----:B------:R-:W-:Y:S02]  /*0610*/  MOV R11, UR18 ;  /* 0x00000012000b7c02 */ /* 0x000fe40008000f00 */
[----:B------:R-:W-:Y:S01]  /*0620*/  IADD3 R14, P0, PT, R2, UR4, RZ ;  /* 0x00000004020e7c10 */ /* 0x000fe2000ff1e0ff */
[----:B------:R-:W-:Y:S01]  /*0630*/  IMAD R5, R5, UR18, R0 ;  /* 0x0000001205057c24 */ /* 0x000fe2000f8e0200 */
[----:B------:R-:W2:Y:S01]  /*0640*/  LDC.64 R8, c[0x0][0x380] ;  /* 0x0000e000ff087b82 */ /* 0x000ea20000000a00 */
[----:B------:R-:W-:Y:S02]  /*0650*/  MOV R15, UR18 ;  /* 0x00000012000f7c02 */ /* 0x000fe40008000f00 */
[----:B------:R-:W-:Y:S01]  /*0660*/  MOV R17, UR18 ;  /* 0x0000001200117c02 */ /* 0x000fe20008000f00 */
[----:B0-----:R-:W-:-:S04]  /*0670*/  IMAD.WIDE R6, R5, 0x4, R6 ;  /* 0x0000000405067825 */ /* 0x001fc800078e0206 */
[----:B------:R-:W-:Y:S02]  /*0680*/  IMAD.WIDE.U32 R10, R11, 0x4, R6 ;  /* 0x000000040b0a7825 */ /* 0x000fe400078e0006 */
[----:B------:R-:W3:Y:S02]  /*0690*/  LDG.E R6, desc[UR16][R6.64] ;  /* 0x0000001006067981 */ /* 0x000ee4000c1e1900 */
[----:B--2---:R-:W-:Y:S01]  /*06a0*/  IMAD.WIDE.U32 R8, R3, 0x4, R8 ;  /* 0x0000000403087825 */ /* 0x004fe200078e0008 */
[----:B------:R-:W-:Y:S02]  /*06b0*/  IADD3.X R3, PT, PT, RZ, RZ, RZ, P0, !PT ;  /* 0x000000ffff037210 */ /* 0x000fe400007fe4ff */
[----:B-1----:R-:W-:-:S03]  /*06c0*/  LEA R4, P0, R14, UR6, 0x2 ;  /* 0x000000060e047c11 */ /* 0x002fc6000f8010ff */
[----:B------:R-:W3:Y:S01]  /*06d0*/  LDG.E R9, desc[UR16][R8.64] ;  /* 0x0000001008097981 */ /* 0x000ee2000c1e1900 */
[----:B------:R-:W-:Y:S01]  /*06e0*/  LEA.HI.X R5, R14, UR7, R3, 0x2, P0 ;  /* 0x000000070e057c11 */ /* 0x000fe200080f1403 */
[----:B------:R-:W-:Y:S02]  /*06f0*/  IMAD.WIDE.U32 R14, R15, 0x4, R10 ;  /* 0x000000040f0e7825 */ /* 0x000fe400078e000a */
[----:B------:R-:W2:Y:S04]  /*0700*/  LDG.E R3, desc[UR16][R10.64] ;  /* 0x000000100a037981 */ /* 0x000ea8000c1e1900 */
[----:B------:R-:W2:Y:S01]  /*0710*/  LDG.E R18, desc[UR16][R4.64+0x4] ;  /* 0x0000041004127981 */ /* 0x000ea2000c1e1900 */
[----:B------:R-:W-:-:S03]  /*0720*/  IMAD.WIDE.U32 R16, R17, 0x4, R14 ;  /* 0x0000000411107825 */ /* 0x000fc600078e000e */
[----:B------:R-:W4:Y:S04]  /*0730*/  LDG.E R19, desc[UR16][R14.64] ;  /* 0x000000100e137981 */ /* 0x000f28000c1e1900 */
[----:B------:R-:W4:Y:S04]  /*0740*/  LDG.E R20, desc[UR16][R4.64+0x8] ;  /* 0x0000081004147981 */ /* 0x000f28000c1e1900 */
[----:B------:R-:W5:Y:S04]  /*0750*/  LDG.E R22, desc[UR16][R4.64+0xc] ;  /* 0x00000c1004167981 */ /* 0x000f68000c1e1900 */
[----:B------:R-:W5:Y:S01]  /*0760*/  LDG.E R16, desc[UR16][R16.64] ;  /* 0x0000001010107981 */ /* 0x000f62000c1e1900 */
[----:B------:R-:W-:Y:S01]  /*0770*/  UIADD3 UR4, UPT, UPT, UR4, 0x4, URZ ;  /* 0x0000000404047890 */ /* 0x000fe2000fffe0ff */
[----:B---3--:R-:W-:-:S04]  /*0780*/  FFMA R9, R9, R6, R12 ;  /* 0x0000000609097223 */ /* 0x008fc8000000000c */
[----:B--2---:R-:W-:-:S04]  /*0790*/  FFMA R3, R18, R3, R9 ;  /* 0x0000000312037223 */ /* 0x004fc80000000009 */
[----:B----4-:R-:W-:-:S04]  /*07a0*/  FFMA R3, R20, R19, R3 ;  /* 0x0000001314037223 */ /* 0x010fc80000000003 */
[----:B-----5:R-:W-:-:S07]  /*07b0*/  FFMA R12, R22, R16, R3 ;  /* 0x00000010160c7223 */ /* 0x020fce0000000003 */
.L_x_26:
[----:B------:R-:W-:Y:S05]  /*07c0*/  BRA.U !UP1, `(.L_x_23) ;  /* 0x0000000109a87547 */ /* 0x000fea000b800000 */
[----:B------:R-:W-:Y:S01]  /*07d0*/  UISETP.NE.AND UP0, UPT, UR5, 0x1, UPT ;  /* 0x000000010500788c */ /* 0x000fe2000bf05270 */
[----:B------:R-:W-:Y:S01]  /*07e0*/  MOV R9, UR4 ;  /* 0x0000000400097c02 */ /* 0x000fe20008000f00 */
[----:B------:R-:W-:Y:S02]  /*07f0*/  ULOP3.LUT UR5, UR18, 0x1, URZ, 0xc0, !UPT ;  /* 0x0000000112057892 */ /* 0x000fe4000f8ec0ff */
[----:B------:R-:W-:Y:S02]  /*0800*/  MOV R17, UR18 ;  /* 0x0000001200117c02 */ /* 0x000fe40008000f00 */
[----:B------:R-:W-:Y:S01]  /*0810*/  UISETP.NE.U32.AND UP1, UPT, UR5, 0x1, UPT ;  /* 0x000000010500788c */ /* 0x000fe2000bf25070 */
[----:B------:R-:W-:-:S04]  /*0820*/  PLOP3.LUT P1, PT, PT, PT, UP0, 0x80, 0x8 ;  /* 0x000000000008781c */ /* 0x000fc80003f2f008 */
[----:B------:R-:W0:Y:S01]  /*0830*/  @UP0 LDCU.128 UR8, c[0x0][0x380] ;  /* 0x00007000ff0807ac */ /* 0x000e220008000c00 */
[----:B------:R-:W-:Y:S01]  /*0840*/  PLOP3.LUT P0, PT, PT, PT, UP1, 0x80, 0x8 ;  /* 0x000000000008781c */ /* 0x000fe20003f0f018 */
[----:B------:R-:W1:Y:S04]  /*0850*/  @UP0 LDCU.64 UR6, c[0x0][0x380] ;  /* 0x00007000ff0607ac */ /* 0x000e680008000a00 */
[----:B------:R-:W2:Y:S03]  /*0860*/  @!UP1 LDCU.128 UR12, c[0x0][0x380] ;  /* 0x00007000ff0c97ac */ /* 0x000ea60008000c00 */
[C---:B------:R-:W-:Y:S02]  /*0870*/  @P1 IADD3 R3, PT, PT, R2.reuse, UR4, RZ ;  /* 0x0000000402031c10 */ /* 0x040fe4000fffe0ff */
[----:B------:R-:W-:Y:S01]  /*0880*/  @P1 IADD3 R5, P2, PT, R2, UR4, RZ ;  /* 0x0000000402051c10 */ /* 0x000fe2000ff5e0ff */
[----:B------:R-:W-:-:S03]  /*0890*/  @UP0 UIADD3 UR4, UPT, UPT, UR4, 0x2, URZ ;  /* 0x0000000204040890 */ /* 0x000fc6000fffe0ff */
[----:B------:R-:W-:Y:S02]  /*08a0*/  @P1 IADD3.X R8, PT, PT, RZ, RZ, RZ, P2, !PT ;  /* 0x000000ffff081210 */ /* 0x000fe400017fe4ff */
[----:B0-----:R-:W-:Y:S01]  /*08b0*/  MOV R14, UR8 ;  /* 0x00000008000e7c02 */ /* 0x001fe20008000f00 */
[----:B------:R-:W-:Y:S01]  /*08c0*/  IMAD.U32 R6, RZ, RZ, UR10 ;  /* 0x0000000aff067e24 */ /* 0x000fe2000f8e00ff */
[----:B------:R-:W-:Y:S02]  /*08d0*/  MOV R15, UR9 ;  /* 0x00000009000f7c02 */ /* 0x000fe40008000f00 */
[----:B------:R-:W-:Y:S02]  /*08e0*/  MOV R7, UR11 ;  /* 0x0000000b00077c02 */ /* 0x000fe40008000f00 */
[----:B-1----:R-:W-:Y:S01]  /*08f0*/  @P1 LEA R4, P2, R5, UR6, 0x2 ;  /* 0x0000000605041c11 */ /* 0x002fe2000f8410ff */
[----:B------:R-:W-:-:S04]  /*0900*/  @P1 IMAD.WIDE.U32 R14, R3, 0x4, R14 ;  /* 0x00000004030e1825 */ /* 0x000fc800078e000e */
[----:B------:R-:W-:Y:S01]  /*0910*/  @P1 IMAD R3, R9, UR18, R0 ;  /* 0x0000001209031c24 */ /* 0x000fe2000f8e0200 */
[----:B------:R-:W-:-:S03]  /*0920*/  MOV R21, UR4 ;  /* 0x0000000400157c02 */ /* 0x000fc60008000f00 */
[----:B------:R-:W-:Y:S01]  /*0930*/  @P1 IMAD.WIDE R6, R3, 0x4, R6 ;  /* 0x0000000403061825 */ /* 0x000fe200078e0206 */
[----:B------:R-:W-:Y:S01]  /*0940*/  @P1 LEA.HI.X R5, R5, UR7, R8, 0x2, P2 ;  /* 0x0000000705051c11 */ /* 0x000fe200090f1408 */
[----:B------:R-:W3:Y:S01]  /*0950*/  @P1 LDG.E R3, desc[UR16][R14.64] ;  /* 0x000000100e031981 */ /* 0x000ee2000c1e1900 */
[----:B--2---:R-:W-:Y:S01]  /*0960*/  MOV R8, UR12 ;  /* 0x0000000c00087c02 */ /* 0x004fe20008000f00 */
[----:B------:R-:W-:Y:S01]  /*0970*/  @!P0 IMAD R21, R21, UR18, R0 ;  /* 0x0000001215158c24 */ /* 0x000fe2000f8e0200 */
[----:B------:R-:W-:Y:S01]  /*0980*/  MOV R9, UR13 ;  /* 0x0000000d00097c02 */ /* 0x000fe20008000f00 */
[----:B------:R-:W-:Y:S01]  /*0990*/  @P1 IMAD.WIDE.U32 R16, R17, 0x4, R6 ;  /* 0x0000000411101825 */ /* 0x000fe200078e0006 */
[----:B------:R-:W-:Y:S01]  /*09a0*/  @!P0 IADD3 R19, PT, PT, R2, UR4, RZ ;  /* 0x0000000402138c10 */ /* 0x000fe2000fffe0ff */
[----:B------:R-:W3:Y:S01]  /*09b0*/  @P1 LDG.E R6, desc[UR16][R6.64] ;  /* 0x0000001006061981 */ /* 0x000ee2000c1e1900 */
[----:B------:R-:W-:Y:S02]  /*09c0*/  MOV R10, UR14 ;  /* 0x0000000e000a7c02 */ /* 0x000fe40008000f00 */
[----:B------:R-:W-:Y:S01]  /*09d0*/  MOV R11, UR15 ;  /* 0x0000000f000b7c02 */ /* 0x000fe20008000f00 */
[----:B------:R-:W-:Y:S01]  /*09e0*/  @!P0 IMAD.WIDE.U32 R8, R19, 0x4, R8 ;  /* 0x0000000413088825 */ /* 0x000fe200078e0008 */
[----:B------:R-:W2:Y:S03]  /*09f0*/  @P1 LDG.E R16, desc[UR16][R16.64] ;  /* 0x0000001010101981 */ /* 0x000ea6000c1e1900 */
[----:B------:R-:W-:Y:S01]  /*0a00*/  @!P0 IMAD.WIDE R10, R21, 0x4, R10 ;  /* 0x00000004150a8825 */ /* 0x000fe200078e020a */
[----:B------:R-:W2:Y:S04]  /*0a10*/  @P1 LDG.E R4, desc[UR16][R4.64+0x4] ;  /* 0x0000041004041981 */ /* 0x000ea8000c1e1900 */
[----:B------:R-:W4:Y:S04]  /*0a20*/  @!P0 LDG.E R9, desc[UR16][R8.64] ;  /* 0x0000001008098981 */ /* 0x000f28000c1e1900 */
[----:B------:R-:W4:Y:S01]  /*0a30*/  @!P0 LDG.E R10, desc[UR16][R10.64] ;  /* 0x000000100a0a8981 */ /* 0x000f22000c1e1900 */
[----:B---3--:R-:W-:-:S04]  /*0a40*/  @P1 FFMA R3, R3, R6, R12 ;  /* 0x0000000603031223 */ /* 0x008fc8000000000c */
[----:B--2---:R-:W-:-:S04]  /*0a50*/  @P1 FFMA R12, R4, R16, R3 ;  /* 0x00000010040c1223 */ /* 0x004fc80000000003 */
[----:B----4-:R-:W-:-:S07]  /*0a60*/  @!P0 FFMA R12, R9, R10, R12 ;  /* 0x0000000a090c8223 */ /* 0x010fce000000000c */
.L_x_23:
[----:B------:R-:W0:Y:S01]  /*0a70*/  LDC.64 R2, c[0x0][0x390] ;  /* 0x0000e400ff027b82 */ /* 0x000e220000000a00 */
[----:B------:R-:W-:-:S04]  /*0a80*/  IMAD R13, R13, UR18, R0 ;  /* 0x000000120d0d7c24 */ /* 0x000fc8000f8e0200 */
[----:B0-----:R-:W-:-:S05]  /*0a90*/  IMAD.WIDE R2, R13, 0x4, R2 ;  /* 0x000000040d027825 */ /* 0x001fca00078e0202 */
[----:B------:R-:W-:Y:S01]  /*0aa0*/  STG.E desc[UR16][R2.64], R12 ;  /* 0x0000000c02007986 */ /* 0x000fe2000c101910 */
[----:B------:R-:W-:Y:S05]  /*0ab0*/  EXIT ;  /* 0x000000000000794d */ /* 0x000fea0003800000 */
.L_x_27:
        /* <DEDUP_REMOVED lines=12> */
.L_x_34:


//--------------------- .nv.shared._Z11vector_sqrtPfS_i --------------------------
	.section	.nv.shared._Z11vector_sqrtPfS_i,"aw",@nobits
	.sectionflags	@""
	.align	16
	.zero		1024


//--------------------- .nv.shared.reserved.0     --------------------------
	.section	.nv.shared.reserved.0,"aw",@nobits
	.weak		__nv_reservedSMEM_offset_0_alias
	.size		__nv_reservedSMEM_offset_0_alias, 0, 64
	.other		__nv_reservedSMEM_offset_0_alias,@"STO_CUDA_RESERVED_SHARED STV_DEFAULT"
__nv_reservedSMEM_offset_0_alias:
	.zero		0
	.zero		64


//--------------------- .nv.shared._Z10vector_divPfS_S_i --------------------------
	.section	.nv.shared._Z10vector_divPfS_S_i,"aw",@nobits
	.sectionflags	@""
	.align	16
	.zero		1024


//--------------------- .nv.shared._Z14vector_dotprodPfS_S_i --------------------------
	.section	.nv.shared._Z14vector_dotprodPfS_S_i,"aw",@nobits
	.sectionflags	@""
	.align	16
	.zero		1024


//--------------------- .nv.shared._Z10vector_addPfS_S_i --------------------------
	.section	.nv.shared._Z10vector_addPfS_S_i,"aw",@nobits
	.sectionflags	@""
	.align	16
	.zero		1024


//--------------------- .nv.shared._Z5sgemmPfS_S_i --------------------------
	.section	.nv.shared._Z5sgemmPfS_S_i,"aw",@nobits
	.sectionflags	@""
	.align	16
	.zero		1024


//--------------------- .nv.constant0._Z11vector_sqrtPfS_i --------------------------
	.section	.nv.constant0._Z11vector_sqrtPfS_i,"a",@progbits
	.sectionflags	@""
	.align	4
.nv.constant0._Z11vector_sqrtPfS_i:
	.zero		916


//--------------------- .nv.constant0._Z10vector_divPfS_S_i --------------------------
	.section	.nv.constant0._Z10vector_divPfS_S_i,"a",@progbits
	.sectionflags	@""
	.align	4
.nv.constant0._Z10vector_divPfS_S_i:
	.zero		924


//--------------------- .nv.constant0._Z14vector_dotprodPfS_S_i --------------------------
	.section	.nv.constant0._Z14vector_dotprodPfS_S_i,"a",@progbits
	.sectionflags	@""
	.align	4
.nv.constant0._Z14vector_dotprodPfS_S_i:
	.zero		924


//--------------------- .nv.constant0._Z10vector_addPfS_S_i --------------------------
	.section	.nv.constant0._Z10vector_addPfS_S_i,"a",@progbits
	.sectionflags	@""
	.align	4
.nv.constant0._Z10vector_addPfS_S_i:
	.zero		924


//--------------------- .nv.constant0._Z5sgemmPfS_S_i --------------------------
	.section	.nv.constant0._Z5sgemmPfS_S_i,"a",@progbits
	.sectionflags	@""
	.align	4
.nv.constant0._Z5sgemmPfS_S_i:
	.zero		924


//--------------------- SYMBOLS --------------------------

	.type		.nv.reservedSmem.offset0,@object
	.size		.nv.reservedSmem.offset0,0x4
	.type		.nv.reservedSmem.cap,@object
	.size		.nv.reservedSmem.cap,0x4
